// auto-generated by cutlass_sweep.gemm — config: {"arch": "sm_90", "cluster_m": 1, "cluster_n": 1, "dtype": "fp32", "dtype_b": "fp32", "layout": "nt", "stages": 3, "tile_k": 128, "tile_m": 128, "tile_n": 256}
#include "cutlass/cutlass.h"
#include "cutlass/gemm/collective/collective_builder.hpp"
#include "cutlass/gemm/device/gemm_universal_adapter.h"
#include "cutlass/gemm/kernel/gemm_universal.hpp"
#include "cutlass/epilogue/collective/collective_builder.hpp"

using ElemA = float;
using ElemB = float;
using ElemCD = float;
using Acc  = float;
using TileShape    = cute::Shape<cute::_128, cute::_256, cute::_128>;
using ClusterShape = cute::Shape<cute::_1, cute::_1, cute::_1>;

using CollectiveEpilogue = typename cutlass::epilogue::collective::CollectiveBuilder<
    cutlass::arch::Sm90, cutlass::arch::OpClassTensorOp,
    TileShape, ClusterShape,
    cutlass::epilogue::collective::EpilogueTileAuto,
    Acc, Acc,
    ElemCD, cutlass::layout::RowMajor, 128 / cutlass::sizeof_bits<ElemCD>::value,
    ElemCD, cutlass::layout::RowMajor, 128 / cutlass::sizeof_bits<ElemCD>::value,
    cutlass::epilogue::collective::EpilogueScheduleAuto
  >::CollectiveOp;

using CollectiveMainloop = typename cutlass::gemm::collective::CollectiveBuilder<
    cutlass::arch::Sm90, cutlass::arch::OpClassTensorOp,
    ElemA, cutlass::layout::RowMajor, 128 / cutlass::sizeof_bits<ElemA>::value,
    ElemB, cutlass::layout::ColumnMajor, 128 / cutlass::sizeof_bits<ElemB>::value,
    Acc,
    TileShape, ClusterShape,
    cutlass::gemm::collective::StageCount<3>,
    cutlass::gemm::collective::KernelScheduleAuto
  >::CollectiveOp;

using GemmKernel = cutlass::gemm::kernel::GemmUniversal<
    cute::Shape<int,int,int,int>,
    CollectiveMainloop,
    CollectiveEpilogue
>;
using Gemm = cutlass::gemm::device::GemmUniversalAdapter<GemmKernel>;

// Force the device kernel symbol into the cubin without needing a host main.
auto* _anchor = &cutlass::device_kernel<GemmKernel>;


// ===== COMPILED SASS (sm_90a) =====

	.target	sm_90a

	.elftype	@"ET_EXEC"


//--------------------- .note.nv.tkinfo           --------------------------
	.section	.note.nv.tkinfo,"",@"SHT_NOTE"
	.sectionflags	@"SHF_NOTE_NV_TKINFO"
	.tkinfo
        /*0018*/ 	.word	0x00000002
        /*0030*/ 	.string	""
        /*0030*/ 	.string	"ptxas"
        /*0030*/ 	.string	"Cuda compilation tools, release 13.0, V13.0.88"
        /*0030*/ 	.string	"Build cuda_13.0.r13.0/compiler.36424714_0"
        /*0030*/ 	.string	"-arch sm_90a -m 64 "



//--------------------- .note.nv.cuinfo           --------------------------
	.section	.note.nv.cuinfo,"",@"SHT_NOTE"
	.sectionflags	@"SHF_NOTE_NV_CUINFO"
        /*0018*/ 	.short	0x0002
        /*001a*/ 	.short	0x005a
        /*001c*/ 	.short	0x0082
	.zero		2


//--------------------- .nv.info                  --------------------------
	.section	.nv.info,"",@"SHT_CUDA_INFO"
	.align	4


	//----- nvinfo : EIATTR_REGCOUNT
	.align		4
        /*0000*/ 	.byte	0x04, 0x2f
        /*0002*/ 	.short	(.L_15 - .L_14)
	.align		4
.L_14:
        /*0004*/ 	.word	index@(_ZN7cutlass13device_kernelINS_4gemm6kernel13GemmUniversalIN4cute5tupleIJiiiiEEENS1_10collective13CollectiveMmaINS1_34MainloopSm90TmaGmmaWarpSpecializedILi3ENS5_IJNS4_1CILi1EEESB_SB_EEENS1_35KernelTmaWarpSpecializedCooperativeEEENS5_IJNSA_ILi128EEENSA_ILi256EEESF_EEEfNS5_IJlSB_lEEEfSI_NS4_8TiledMMAINS4_8MMA_AtomIJNS4_4SM904GMMA30MMA_64x256x8_F32TF32TF32_SS_TNILNSM_7ScaleInE1ELSO_1EEEEEENS4_6LayoutINS5_IJNSA_ILi2EEESB_SB_EEENS5_IJSB_NSA_ILi0EEESU_EEEEENS5_IJNS4_10UnderscoreESX_SX_EEEEENS4_13SM90_TMA_LOADENS4_14ComposedLayoutINS4_7SwizzleILi3ELi4ELi3EEENS4_18smem_ptr_flag_bitsILi32EEENSR_INS5_IJNSA_ILi8EEENSA_ILi32EEEEEENS5_IJS17_SB_EEEEEEEvNS4_8identityES10_S1B_vS1C_EENS_8epilogue10collective6detail29Sm90TmaWarpSpecializedAdapterINS1F_15DefaultEpilogueIfSI_SI_NS1E_6thread17LinearCombinationIfLi1EffLNS1J_9ScaleType4KindE0ELNS_15FloatRoundStyleE2EfEENS1_15EpilogueDefaultEEEEEvvEEEEvNT_6ParamsE)
        /*0008*/ 	.word	0x000000a8


	//----- nvinfo : EIATTR_FRAME_SIZE
	.align		4
.L_15:
        /*000c*/ 	.byte	0x04, 0x11
        /*000e*/ 	.short	(.L_17 - .L_16)
	.align		4
.L_16:
        /*0010*/ 	.word	index@(_ZN7cutlass13device_kernelINS_4gemm6kernel13GemmUniversalIN4cute5tupleIJiiiiEEENS1_10collective13CollectiveMmaINS1_34MainloopSm90TmaGmmaWarpSpecializedILi3ENS5_IJNS4_1CILi1EEESB_SB_EEENS1_35KernelTmaWarpSpecializedCooperativeEEENS5_IJNSA_ILi128EEENSA_ILi256EEESF_EEEfNS5_IJlSB_lEEEfSI_NS4_8TiledMMAINS4_8MMA_AtomIJNS4_4SM904GMMA30MMA_64x256x8_F32TF32TF32_SS_TNILNSM_7ScaleInE1ELSO_1EEEEEENS4_6LayoutINS5_IJNSA_ILi2EEESB_SB_EEENS5_IJSB_NSA_ILi0EEESU_EEEEENS5_IJNS4_10UnderscoreESX_SX_EEEEENS4_13SM90_TMA_LOADENS4_14ComposedLayoutINS4_7SwizzleILi3ELi4ELi3EEENS4_18smem_ptr_flag_bitsILi32EEENSR_INS5_IJNSA_ILi8EEENSA_ILi32EEEEEENS5_IJS17_SB_EEEEEEEvNS4_8identityES10_S1B_vS1C_EENS_8epilogue10collective6detail29Sm90TmaWarpSpecializedAdapterINS1F_15DefaultEpilogueIfSI_SI_NS1E_6thread17LinearCombinationIfLi1EffLNS1J_9ScaleType4KindE0ELNS_15FloatRoundStyleE2EfEENS1_15EpilogueDefaultEEEEEvvEEEEvNT_6ParamsE)
        /*0014*/ 	.word	0x00000000


	//----- nvinfo : EIATTR_MIN_STACK_SIZE
	.align		4
.L_17:
        /*0018*/ 	.byte	0x04, 0x12
        /*001a*/ 	.short	(.L_19 - .L_18)
	.align		4
.L_18:
        /*001c*/ 	.word	index@(_ZN7cutlass13device_kernelINS_4gemm6kernel13GemmUniversalIN4cute5tupleIJiiiiEEENS1_10collective13CollectiveMmaINS1_34MainloopSm90TmaGmmaWarpSpecializedILi3ENS5_IJNS4_1CILi1EEESB_SB_EEENS1_35KernelTmaWarpSpecializedCooperativeEEENS5_IJNSA_ILi128EEENSA_ILi256EEESF_EEEfNS5_IJlSB_lEEEfSI_NS4_8TiledMMAINS4_8MMA_AtomIJNS4_4SM904GMMA30MMA_64x256x8_F32TF32TF32_SS_TNILNSM_7ScaleInE1ELSO_1EEEEEENS4_6LayoutINS5_IJNSA_ILi2EEESB_SB_EEENS5_IJSB_NSA_ILi0EEESU_EEEEENS5_IJNS4_10UnderscoreESX_SX_EEEEENS4_13SM90_TMA_LOADENS4_14ComposedLayoutINS4_7SwizzleILi3ELi4ELi3EEENS4_18smem_ptr_flag_bitsILi32EEENSR_INS5_IJNSA_ILi8EEENSA_ILi32EEEEEENS5_IJS17_SB_EEEEEEEvNS4_8identityES10_S1B_vS1C_EENS_8epilogue10collective6detail29Sm90TmaWarpSpecializedAdapterINS1F_15DefaultEpilogueIfSI_SI_NS1E_6thread17LinearCombinationIfLi1EffLNS1J_9ScaleType4KindE0ELNS_15FloatRoundStyleE2EfEENS1_15EpilogueDefaultEEEEEvvEEEEvNT_6ParamsE)
        /*0020*/ 	.word	0x00000000
.L_19:


//--------------------- .nv.compat                --------------------------
	.section	.nv.compat,"",@"SHT_CUDA_COMPAT_INFO"
	.align	4
        /*0000*/ 	.byte	0x02, 0x09, 0x01, 0x00, 0x02, 0x02, 0x04, 0x00, 0x02, 0x05, 0x05, 0x00, 0x03, 0x07, 0x01, 0x01
        /*0010*/ 	.byte	0x02, 0x03, 0x01, 0x00, 0x02, 0x06, 0x01, 0x00, 0x04, 0x0b, 0x08, 0x00, 0x00, 0x00, 0x00, 0x00
        /*0020*/ 	.byte	0x00, 0x00, 0x00, 0x00


//--------------------- .nv.info._ZN7cutlass13device_kernelINS_4gemm6kernel13GemmUniversalIN4cute5tupleIJiiiiEEENS1_10collective13CollectiveMmaINS1_34MainloopSm90TmaGmmaWarpSpecializedILi3ENS5_IJNS4_1CILi1EEESB_SB_EEENS1_35KernelTmaWarpSpecializedCooperativeEEENS5_IJNSA_ILi128EEENSA_ILi256EEESF_EEEfNS5_IJlSB_lEEEfSI_NS4_8TiledMMAINS4_8MMA_AtomIJNS4_4SM904GMMA30MMA_64x256x8_F32TF32TF32_SS_TNILNSM_7ScaleInE1ELSO_1EEEEEENS4_6LayoutINS5_IJNSA_ILi2EEESB_SB_EEENS5_IJSB_NSA_ILi0EEESU_EEEEENS5_IJNS4_10UnderscoreESX_SX_EEEEENS4_13SM90_TMA_LOADENS4_14ComposedLayoutINS4_7SwizzleILi3ELi4ELi3EEENS4_18smem_ptr_flag_bitsILi32EEENSR_INS5_IJNSA_ILi8EEENSA_ILi32EEEEEENS5_IJS17_SB_EEEEEEEvNS4_8identityES10_S1B_vS1C_EENS_8epilogue10collective6detail29Sm90TmaWarpSpecializedAdapterINS1F_15DefaultEpilogueIfSI_SI_NS1E_6thread17LinearCombinationIfLi1EffLNS1J_9ScaleType4KindE0ELNS_15FloatRoundStyleE2EfEENS1_15EpilogueDefaultEEEEEvvEEEEvNT_6ParamsE --------------------------
	.section	.nv.info._ZN7cutlass13device_kernelINS_4gemm6kernel13GemmUniversalIN4cute5tupleIJiiiiEEENS1_10collective13CollectiveMmaINS1_34MainloopSm90TmaGmmaWarpSpecializedILi3ENS5_IJNS4_1CILi1EEESB_SB_EEENS1_35KernelTmaWarpSpecializedCooperativeEEENS5_IJNSA_ILi128EEENSA_ILi256EEESF_EEEfNS5_IJlSB_lEEEfSI_NS4_8TiledMMAINS4_8MMA_AtomIJNS4_4SM904GMMA30MMA_64x256x8_F32TF32TF32_SS_TNILNSM_7ScaleInE1ELSO_1EEEEEENS4_6LayoutINS5_IJNSA_ILi2EEESB_SB_EEENS5_IJSB_NSA_ILi0EEESU_EEEEENS5_IJNS4_10UnderscoreESX_SX_EEEEENS4_13SM90_TMA_LOADENS4_14ComposedLayoutINS4_7SwizzleILi3ELi4ELi3EEENS4_18smem_ptr_flag_bitsILi32EEENSR_INS5_IJNSA_ILi8EEENSA_ILi32EEEEEENS5_IJS17_SB_EEEEEEEvNS4_8identityES10_S1B_vS1C_EENS_8epilogue10collective6detail29Sm90TmaWarpSpecializedAdapterINS1F_15DefaultEpilogueIfSI_SI_NS1E_6thread17LinearCombinationIfLi1EffLNS1J_9ScaleType4KindE0ELNS_15FloatRoundStyleE2EfEENS1_15EpilogueDefaultEEEEEvvEEEEvNT_6ParamsE,"",@"SHT_CUDA_INFO"
	.sectionflags	@""
	.align	4


	//----- nvinfo : EIATTR_CUDA_API_VERSION
	.align		4
        /*0000*/ 	.byte	0x04, 0x37
        /*0002*/ 	.short	(.L_21 - .L_20)
.L_20:
        /*0004*/ 	.word	0x00000082


	//----- nvinfo : EIATTR_KPARAM_INFO
	.align		4
.L_21:
        /*0008*/ 	.byte	0x04, 0x17
        /*000a*/ 	.short	(.L_23 - .L_22)
.L_22:
        /*000c*/ 	.word	0x00000000
        /*0010*/ 	.short	0x0000
        /*0012*/ 	.short	0x0070
        /*0014*/ 	.byte	0x00, 0xf0, 0x01, 0x10


	//----- nvinfo : EIATTR_SPARSE_MMA_MASK
	.align		4
.L_23:
        /*0018*/ 	.byte	0x03, 0x50
        /*001a*/ 	.short	0x0000


	//----- nvinfo : EIATTR_MAXREG_COUNT
	.align		4
        /*001c*/ 	.byte	0x03, 0x1b
        /*001e*/ 	.short	0x00a8


	//----- nvinfo : EIATTR_NUM_BARRIERS
	.align		4
        /*0020*/ 	.byte	0x02, 0x4c
        /*0022*/ 	.byte	0x01
	.zero		1


	//----- nvinfo : EIATTR_EXTERNS
	.align		4
        /*0024*/ 	.byte	0x04, 0x0f
        /*0026*/ 	.short	(.L_25 - .L_24)


	//   ....[0]....
	.align		4
.L_24:
        /*0028*/ 	.word	index@(__assertfail)


	//----- nvinfo : EIATTR_MERCURY_ISA_VERSION
	.align		4
.L_25:
        /*002c*/ 	.byte	0x03, 0x5f
        /*002e*/ 	.short	0x0101


	//----- nvinfo : EIATTR_INT_WARP_WIDE_INSTR_OFFSETS
	.align		4
        /*0030*/ 	.byte	0x04, 0x31
        /*0032*/ 	.short	(.L_27 - .L_26)


	//   ....[0]....
.L_26:
        /*0034*/ 	.word	0x00000390


	//   ....[1]....
        /*0038*/ 	.word	0x000003c0


	//   ....[2]....
        /*003c*/ 	.word	0x000004a0


	//----- nvinfo : EIATTR_COOP_GROUP_MASK_REGIDS
	.align		4
.L_27:
        /*0040*/ 	.byte	0x04, 0x29
        /*0042*/ 	.short	(.L_29 - .L_28)


	//   ....[0]....
.L_28:
        /*0044*/ 	.word	0xffffffff


	//   ....[1]....
        /*0048*/ 	.word	0xffffffff


	//   ....[2]....
        /*004c*/ 	.word	0xffffffff


	//   ....[3]....
        /*0050*/ 	.word	0xffffffff


	//   ....[4]....
        /*0054*/ 	.word	0xffffffff


	//----- nvinfo : EIATTR_COOP_GROUP_INSTR_OFFSETS
	.align		4
.L_29:
        /*0058*/ 	.byte	0x04, 0x28
        /*005a*/ 	.short	(.L_31 - .L_30)


	//   ....[0]....
.L_30:
        /*005c*/ 	.word	0x00000060


	//   ....[1]....
        /*0060*/ 	.word	0x00000070


	//   ....[2]....
        /*0064*/ 	.word	0x00000130


	//   ....[3]....
        /*0068*/ 	.word	0x000002a0


	//   ....[4]....
        /*006c*/ 	.word	0x00000f50


	//----- nvinfo : EIATTR_REG_RECONFIG
	.align		4
.L_31:
        /*0070*/ 	.byte	0x01, 0x54
	.zero		2


	//----- nvinfo : EIATTR_SYSCALL_OFFSETS
	.align		4
        /*0074*/ 	.byte	0x04, 0x46
        /*0076*/ 	.short	(.L_33 - .L_32)


	//   ....[0]....
.L_32:
        /*0078*/ 	.word	0x00001110


	//----- nvinfo : EIATTR_MBARRIER_INSTR_OFFSETS
	.align		4
.L_33:
        /*007c*/ 	.byte	0x04, 0x39
        /*007e*/ 	.short	(.L_35 - .L_34)


	//   ....[0]....
.L_34:
        /*0080*/ 	.word	0x00000230
        /*0084*/ 	.word	0x000000ff
        /*0088*/ 	.word	0x00000000
        /*008c*/ 	.short	0x0100
        /*008e*/ 	.byte	0x08
	.zero		1


	//   ....[1]....
        /*0090*/ 	.word	0x00000240
        /*0094*/ 	.word	0x000000ff
        /*0098*/ 	.word	0x00000018
        /*009c*/ 	.short	0x0100
        /*009e*/ 	.byte	0x08
	.zero		1


	//   ....[2]....
        /*00a0*/ 	.word	0x00000250
        /*00a4*/ 	.word	0x000000ff
        /*00a8*/ 	.word	0x00000008
        /*00ac*/ 	.short	0x0100
        /*00ae*/ 	.byte	0x08
	.zero		1


	//   ....[3]....
        /*00b0*/ 	.word	0x00000260
        /*00b4*/ 	.word	0x000000ff
        /*00b8*/ 	.word	0x00000020
        /*00bc*/ 	.short	0x0100
        /*00be*/ 	.byte	0x08
	.zero		1


	//   ....[4]....
        /*00c0*/ 	.word	0x00000270
        /*00c4*/ 	.word	0x000000ff
        /*00c8*/ 	.word	0x00000010
        /*00cc*/ 	.short	0x0100
        /*00ce*/ 	.byte	0x08
	.zero		1


	//   ....[5]....
        /*00d0*/ 	.word	0x00000280
        /*00d4*/ 	.word	0x000000ff
        /*00d8*/ 	.word	0x00000028
        /*00dc*/ 	.short	0x0100
        /*00de*/ 	.byte	0x08
	.zero		1


	//   ....[6]....
        /*00e0*/ 	.word	0x00000510
        /*00e4*/ 	.word	0x000000ff
        /*00e8*/ 	.word	0x00000040
        /*00ec*/ 	.short	0x0100
        /*00ee*/ 	.byte	0x06
	.zero		1


	//   ....[7]....
        /*00f0*/ 	.word	0x00000570
        /*00f4*/ 	.word	0x000000ff
        /*00f8*/ 	.word	0x00000048
        /*00fc*/ 	.short	0x0100
        /*00fe*/ 	.byte	0x06
	.zero		1


	//   ....[8]....
        /*0100*/ 	.word	0x00001190
        /*0104*/ 	.word	0x00000003
        /*0108*/ 	.word	0x00000000
        /*010c*/ 	.short	0x010a
        /*010e*/ 	.byte	0x3f
	.zero		1


	//   ....[9]....
        /*0110*/ 	.word	0x000011d0
        /*0114*/ 	.word	0x00000003
        /*0118*/ 	.word	0x00000000
        /*011c*/ 	.short	0x010a
        /*011e*/ 	.byte	0x3f
	.zero		1


	//   ....[10]....
        /*0120*/ 	.word	0x00001b90
        /*0124*/ 	.word	0x000000ff
        /*0128*/ 	.word	0x00000000
        /*012c*/ 	.short	0x010a
        /*012e*/ 	.byte	0x09
	.zero		1


	//   ....[11]....
        /*0130*/ 	.word	0x00001bd0
        /*0134*/ 	.word	0x000000ff
        /*0138*/ 	.word	0x00000000
        /*013c*/ 	.short	0x010a
        /*013e*/ 	.byte	0x09
	.zero		1


	//   ....[12]....
        /*0140*/ 	.word	0x00002460
        /*0144*/ 	.word	0x000000ff
        /*0148*/ 	.word	0x00000000
        /*014c*/ 	.short	0x0101
        /*014e*/ 	.byte	0x08
	.zero		1


	//   ....[13]....
        /*0150*/ 	.word	0x00002660
        /*0154*/ 	.word	0x000000ff
        /*0158*/ 	.word	0x00000000
        /*015c*/ 	.short	0x0101
        /*015e*/ 	.byte	0x06
	.zero		1


	//   ....[14]....
        /*0160*/ 	.word	0x00009ca0
        /*0164*/ 	.word	0x0000000e
        /*0168*/ 	.word	0x00000018
        /*016c*/ 	.short	0x010a
        /*016e*/ 	.byte	0x3f
	.zero		1


	//   ....[15]....
        /*0170*/ 	.word	0x0000a250
        /*0174*/ 	.word	0x00000006
        /*0178*/ 	.word	0x00000048
        /*017c*/ 	.short	0x0101
        /*017e*/ 	.byte	0x3f
	.zero		1


	//   ....[16]....
        /*0180*/ 	.word	0x0000a980
        /*0184*/ 	.word	0x00000007
        /*0188*/ 	.word	0x00000000
        /*018c*/ 	.short	0x010a
        /*018e*/ 	.byte	0x3f
	.zero		1


	//   ....[17]....
        /*0190*/ 	.word	0x0000aa00
        /*0194*/ 	.word	0x00000009
        /*0198*/ 	.word	0x00000000
        /*019c*/ 	.short	0x010a
        /*019e*/ 	.byte	0x3f
	.zero		1


	//   ....[18]....
        /*01a0*/ 	.word	0x0000aa90
        /*01a4*/ 	.word	0x00000003
        /*01a8*/ 	.word	0x00000000
        /*01ac*/ 	.short	0x010a
        /*01ae*/ 	.byte	0x3f
	.zero		1


	//   ....[19]....
        /*01b0*/ 	.word	0x0000aaf0
        /*01b4*/ 	.word	0x00000003
        /*01b8*/ 	.word	0x00000000
        /*01bc*/ 	.short	0x010a
        /*01be*/ 	.byte	0x3f
	.zero		1


	//   ....[20]....
        /*01c0*/ 	.word	0x0000ab50
        /*01c4*/ 	.word	0x00000004
        /*01c8*/ 	.word	0x00000000
        /*01cc*/ 	.short	0x010a
        /*01ce*/ 	.byte	0x3f
	.zero		1


	//   ....[21]....
        /*01d0*/ 	.word	0x0000ac20
        /*01d4*/ 	.word	0x0000000e
        /*01d8*/ 	.word	0x00000018
        /*01dc*/ 	.short	0x010a
        /*01de*/ 	.byte	0x3f
	.zero		1


	//   ....[22]....
        /*01e0*/ 	.word	0x0000acf0
        /*01e4*/ 	.word	0x00000007
        /*01e8*/ 	.word	0x00000000
        /*01ec*/ 	.short	0x010a
        /*01ee*/ 	.byte	0x3f
	.zero		1


	//   ....[23]....
        /*01f0*/ 	.word	0x0000ad40
        /*01f4*/ 	.word	0x00000009
        /*01f8*/ 	.word	0x00000000
        /*01fc*/ 	.short	0x010a
        /*01fe*/ 	.byte	0x3f
	.zero		1


	//----- nvinfo : EIATTR_NUM_MBARRIERS
	.align		4
.L_35:
        /*0200*/ 	.byte	0x03, 0x38
        /*0202*/ 	.short	0x0008


	//----- nvinfo : EIATTR_EXIT_INSTR_OFFSETS
	.align		4
        /*0204*/ 	.byte	0x04, 0x1c
        /*0206*/ 	.short	(.L_37 - .L_36)


	//   ....[0]....
.L_36:
        /*0208*/ 	.word	0x000005c0


	//   ....[1]....
        /*020c*/ 	.word	0x00000e80


	//   ....[2]....
        /*0210*/ 	.word	0x00009310


	//   ....[3]....
        /*0214*/ 	.word	0x00009940


	//   ....[4]....
        /*0218*/ 	.word	0x0000aae0


	//----- nvinfo : EIATTR_MAX_THREADS
	.align		4
.L_37:
        /*021c*/ 	.byte	0x04, 0x05
        /*021e*/ 	.short	(.L_39 - .L_38)
.L_38:
        /*0220*/ 	.word	0x00000180
        /*0224*/ 	.word	0x00000001
        /*0228*/ 	.word	0x00000001


	//----- nvinfo : EIATTR_CRS_STACK_SIZE
	.align		4
.L_39:
        /*022c*/ 	.byte	0x04, 0x1e
        /*022e*/ 	.short	(.L_41 - .L_40)
.L_40:
        /*0230*/ 	.word	0x00000000


	//----- nvinfo : EIATTR_CBANK_PARAM_SIZE
	.align		4
.L_41:
        /*0234*/ 	.byte	0x03, 0x19
        /*0236*/ 	.short	0x0470


	//----- nvinfo : EIATTR_PARAM_CBANK
	.align		4
        /*0238*/ 	.byte	0x04, 0x0a
        /*023a*/ 	.short	(.L_43 - .L_42)
	.align		4
.L_42:
        /*023c*/ 	.word	index@(.nv.constant0._ZN7cutlass13device_kernelINS_4gemm6kernel13GemmUniversalIN4cute5tupleIJiiiiEEENS1_10collective13CollectiveMmaINS1_34MainloopSm90TmaGmmaWarpSpecializedILi3ENS5_IJNS4_1CILi1EEESB_SB_EEENS1_35KernelTmaWarpSpecializedCooperativeEEENS5_IJNSA_ILi128EEENSA_ILi256EEESF_EEEfNS5_IJlSB_lEEEfSI_NS4_8TiledMMAINS4_8MMA_AtomIJNS4_4SM904GMMA30MMA_64x256x8_F32TF32TF32_SS_TNILNSM_7ScaleInE1ELSO_1EEEEEENS4_6LayoutINS5_IJNSA_ILi2EEESB_SB_EEENS5_IJSB_NSA_ILi0EEESU_EEEEENS5_IJNS4_10UnderscoreESX_SX_EEEEENS4_13SM90_TMA_LOADENS4_14ComposedLayoutINS4_7SwizzleILi3ELi4ELi3EEENS4_18smem_ptr_flag_bitsILi32EEENSR_INS5_IJNSA_ILi8EEENSA_ILi32EEEEEENS5_IJS17_SB_EEEEEEEvNS4_8identityES10_S1B_vS1C_EENS_8epilogue10collective6detail29Sm90TmaWarpSpecializedAdapterINS1F_15DefaultEpilogueIfSI_SI_NS1E_6thread17LinearCombinationIfLi1EffLNS1J_9ScaleType4KindE0ELNS_15FloatRoundStyleE2EfEENS1_15EpilogueDefaultEEEEEvvEEEEvNT_6ParamsE)
        /*0240*/ 	.short	0x0210
        /*0242*/ 	.short	0x0470


	//----- nvinfo : EIATTR_SW_WAR
	.align		4
.L_43:
        /*0244*/ 	.byte	0x04, 0x36
        /*0246*/ 	.short	(.L_45 - .L_44)
.L_44:
        /*0248*/ 	.word	0x00000008
.L_45:


//--------------------- .nv.callgraph             --------------------------
	.section	.nv.callgraph,"",@"SHT_CUDA_CALLGRAPH"
	.align	4
	.sectionentsize	8
	.align		4
        /*0000*/ 	.word	0x00000000
	.align		4
        /*0004*/ 	.word	0xffffffff
	.align		4
        /*0008*/ 	.word	index@(_ZN7cutlass13device_kernelINS_4gemm6kernel13GemmUniversalIN4cute5tupleIJiiiiEEENS1_10collective13CollectiveMmaINS1_34MainloopSm90TmaGmmaWarpSpecializedILi3ENS5_IJNS4_1CILi1EEESB_SB_EEENS1_35KernelTmaWarpSpecializedCooperativeEEENS5_IJNSA_ILi128EEENSA_ILi256EEESF_EEEfNS5_IJlSB_lEEEfSI_NS4_8TiledMMAINS4_8MMA_AtomIJNS4_4SM904GMMA30MMA_64x256x8_F32TF32TF32_SS_TNILNSM_7ScaleInE1ELSO_1EEEEEENS4_6LayoutINS5_IJNSA_ILi2EEESB_SB_EEENS5_IJSB_NSA_ILi0EEESU_EEEEENS5_IJNS4_10UnderscoreESX_SX_EEEEENS4_13SM90_TMA_LOADENS4_14ComposedLayoutINS4_7SwizzleILi3ELi4ELi3EEENS4_18smem_ptr_flag_bitsILi32EEENSR_INS5_IJNSA_ILi8EEENSA_ILi32EEEEEENS5_IJS17_SB_EEEEEEEvNS4_8identityES10_S1B_vS1C_EENS_8epilogue10collective6detail29Sm90TmaWarpSpecializedAdapterINS1F_15DefaultEpilogueIfSI_SI_NS1E_6thread17LinearCombinationIfLi1EffLNS1J_9ScaleType4KindE0ELNS_15FloatRoundStyleE2EfEENS1_15EpilogueDefaultEEEEEvvEEEEvNT_6ParamsE)
	.align		4
        /*000c*/ 	.word	index@(__assertfail)
	.align		4
        /*0010*/ 	.word	0x00000000
	.align		4
        /*0014*/ 	.word	0xfffffffe
	.align		4
        /*0018*/ 	.word	0x00000000
	.align		4
        /*001c*/ 	.word	0xfffffffd
	.align		4
        /*0020*/ 	.word	0x00000000
	.align		4
        /*0024*/ 	.word	0xfffffffc


//--------------------- .nv.constant4             --------------------------
	.section	.nv.constant4,"a",@progbits
	.align	8
	.align		8
.nv.constant4:
        /*0000*/ 	.dword	__assertfail
	.align		8
        /*0008*/ 	.dword	__unnamed_1
	.align		8
        /*0010*/ 	.dword	_ZN40_INTERNAL_62a6a229_4_k_cu_5776ab60_273574cuda3std3__45__cpo5beginE
	.align		8
        /*0018*/ 	.dword	_ZN40_INTERNAL_62a6a229_4_k_cu_5776ab60_273574cuda3std3__45__cpo3endE
	.align		8
        /*0020*/ 	.dword	_ZN40_INTERNAL_62a6a229_4_k_cu_5776ab60_273574cuda3std3__45__cpo6cbeginE
	.align		8
        /*0028*/ 	.dword	_ZN40_INTERNAL_62a6a229_4_k_cu_5776ab60_273574cuda3std3__45__cpo4cendE
	.align		8
        /*0030*/ 	.dword	_ZN40_INTERNAL_62a6a229_4_k_cu_5776ab60_273574cuda3std3__442_GLOBAL__N__62a6a229_4_k_cu_5776ab60_273576ignoreE
	.align		8
        /*0038*/ 	.dword	_ZN40_INTERNAL_62a6a229_4_k_cu_5776ab60_273574cuda3std3__419piecewise_constructE
	.align		8
        /*0040*/ 	.dword	_ZN40_INTERNAL_62a6a229_4_k_cu_5776ab60_273574cuda3std3__48in_placeE
	.align		8
        /*0048*/ 	.dword	_ZN40_INTERNAL_62a6a229_4_k_cu_5776ab60_273574cuda3std6ranges3__45__cpo4swapE
	.align		8
        /*0050*/ 	.dword	_ZN40_INTERNAL_62a6a229_4_k_cu_5776ab60_273574cuda3std6ranges3__45__cpo9iter_moveE
	.align		8
        /*0058*/ 	.dword	_ZN40_INTERNAL_62a6a229_4_k_cu_5776ab60_273574cute7productE
	.align		8
        /*0060*/ 	.dword	_ZN40_INTERNAL_62a6a229_4_k_cu_5776ab60_273574cute1_E
	.align		8
        /*0068*/ 	.dword	$str$22
	.align		8
        /*0070*/ 	.dword	$str$23


//--------------------- .text._ZN7cutlass13device_kernelINS_4gemm6kernel13GemmUniversalIN4cute5tupleIJiiiiEEENS1_10collective13CollectiveMmaINS1_34MainloopSm90TmaGmmaWarpSpecializedILi3ENS5_IJNS4_1CILi1EEESB_SB_EEENS1_35KernelTmaWarpSpecializedCooperativeEEENS5_IJNSA_ILi128EEENSA_ILi256EEESF_EEEfNS5_IJlSB_lEEEfSI_NS4_8TiledMMAINS4_8MMA_AtomIJNS4_4SM904GMMA30MMA_64x256x8_F32TF32TF32_SS_TNILNSM_7ScaleInE1ELSO_1EEEEEENS4_6LayoutINS5_IJNSA_ILi2EEESB_SB_EEENS5_IJSB_NSA_ILi0EEESU_EEEEENS5_IJNS4_10UnderscoreESX_SX_EEEEENS4_13SM90_TMA_LOADENS4_14ComposedLayoutINS4_7SwizzleILi3ELi4ELi3EEENS4_18smem_ptr_flag_bitsILi32EEENSR_INS5_IJNSA_ILi8EEENSA_ILi32EEEEEENS5_IJS17_SB_EEEEEEEvNS4_8identityES10_S1B_vS1C_EENS_8epilogue10collective6detail29Sm90TmaWarpSpecializedAdapterINS1F_15DefaultEpilogueIfSI_SI_NS1E_6thread17LinearCombinationIfLi1EffLNS1J_9ScaleType4KindE0ELNS_15FloatRoundStyleE2EfEENS1_15EpilogueDefaultEEEEEvvEEEEvNT_6ParamsE --------------------------
	.section	.text._ZN7cutlass13device_kernelINS_4gemm6kernel13GemmUniversalIN4cute5tupleIJiiiiEEENS1_10collective13CollectiveMmaINS1_34MainloopSm90TmaGmmaWarpSpecializedILi3ENS5_IJNS4_1CILi1EEESB_SB_EEENS1_35KernelTmaWarpSpecializedCooperativeEEENS5_IJNSA_ILi128EEENSA_ILi256EEESF_EEEfNS5_IJlSB_lEEEfSI_NS4_8TiledMMAINS4_8MMA_AtomIJNS4_4SM904GMMA30MMA_64x256x8_F32TF32TF32_SS_TNILNSM_7ScaleInE1ELSO_1EEEEEENS4_6LayoutINS5_IJNSA_ILi2EEESB_SB_EEENS5_IJSB_NSA_ILi0EEESU_EEEEENS5_IJNS4_10UnderscoreESX_SX_EEEEENS4_13SM90_TMA_LOADENS4_14ComposedLayoutINS4_7SwizzleILi3ELi4ELi3EEENS4_18smem_ptr_flag_bitsILi32EEENSR_INS5_IJNSA_ILi8EEENSA_ILi32EEEEEENS5_IJS17_SB_EEEEEEEvNS4_8identityES10_S1B_vS1C_EENS_8epilogue10collective6detail29Sm90TmaWarpSpecializedAdapterINS1F_15DefaultEpilogueIfSI_SI_NS1E_6thread17LinearCombinationIfLi1EffLNS1J_9ScaleType4KindE0ELNS_15FloatRoundStyleE2EfEENS1_15EpilogueDefaultEEEEEvvEEEEvNT_6ParamsE,"ax",@progbits
	.align	128
.text._ZN7cutlass13device_kernelINS_4gemm6kernel13GemmUniversalIN4cute5tupleIJiiiiEEENS1_10collective13CollectiveMmaINS1_34MainloopSm90TmaGmmaWarpSpecializedILi3ENS5_IJNS4_1CILi1EEESB_SB_EEENS1_35KernelTmaWarpSpecializedCooperativeEEENS5_IJNSA_ILi128EEENSA_ILi256EEESF_EEEfNS5_IJlSB_lEEEfSI_NS4_8TiledMMAINS4_8MMA_AtomIJNS4_4SM904GMMA30MMA_64x256x8_F32TF32TF32_SS_TNILNSM_7ScaleInE1ELSO_1EEEEEENS4_6LayoutINS5_IJNSA_ILi2EEESB_SB_EEENS5_IJSB_NSA_ILi0EEESU_EEEEENS5_IJNS4_10UnderscoreESX_SX_EEEEENS4_13SM90_TMA_LOADENS4_14ComposedLayoutINS4_7SwizzleILi3ELi4ELi3EEENS4_18smem_ptr_flag_bitsILi32EEENSR_INS5_IJNSA_ILi8EEENSA_ILi32EEEEEENS5_IJS17_SB_EEEEEEEvNS4_8identityES10_S1B_vS1C_EENS_8epilogue10collective6detail29Sm90TmaWarpSpecializedAdapterINS1F_15DefaultEpilogueIfSI_SI_NS1E_6thread17LinearCombinationIfLi1EffLNS1J_9ScaleType4KindE0ELNS_15FloatRoundStyleE2EfEENS1_15EpilogueDefaultEEEEEvvEEEEvNT_6ParamsE:
        .type           _ZN7cutlass13device_kernelINS_4gemm6kernel13GemmUniversalIN4cute5tupleIJiiiiEEENS1_10collective13CollectiveMmaINS1_34MainloopSm90TmaGmmaWarpSpecializedILi3ENS5_IJNS4_1CILi1EEESB_SB_EEENS1_35KernelTmaWarpSpecializedCooperativeEEENS5_IJNSA_ILi128EEENSA_ILi256EEESF_EEEfNS5_IJlSB_lEEEfSI_NS4_8TiledMMAINS4_8MMA_AtomIJNS4_4SM904GMMA30MMA_64x256x8_F32TF32TF32_SS_TNILNSM_7ScaleInE1ELSO_1EEEEEENS4_6LayoutINS5_IJNSA_ILi2EEESB_SB_EEENS5_IJSB_NSA_ILi0EEESU_EEEEENS5_IJNS4_10UnderscoreESX_SX_EEEEENS4_13SM90_TMA_LOADENS4_14ComposedLayoutINS4_7SwizzleILi3ELi4ELi3EEENS4_18smem_ptr_flag_bitsILi32EEENSR_INS5_IJNSA_ILi8EEENSA_ILi32EEEEEENS5_IJS17_SB_EEEEEEEvNS4_8identityES10_S1B_vS1C_EENS_8epilogue10collective6detail29Sm90TmaWarpSpecializedAdapterINS1F_15DefaultEpilogueIfSI_SI_NS1E_6thread17LinearCombinationIfLi1EffLNS1J_9ScaleType4KindE0ELNS_15FloatRoundStyleE2EfEENS1_15EpilogueDefaultEEEEEvvEEEEvNT_6ParamsE,@function
        .size           _ZN7cutlass13device_kernelINS_4gemm6kernel13GemmUniversalIN4cute5tupleIJiiiiEEENS1_10collective13CollectiveMmaINS1_34MainloopSm90TmaGmmaWarpSpecializedILi3ENS5_IJNS4_1CILi1EEESB_SB_EEENS1_35KernelTmaWarpSpecializedCooperativeEEENS5_IJNSA_ILi128EEENSA_ILi256EEESF_EEEfNS5_IJlSB_lEEEfSI_NS4_8TiledMMAINS4_8MMA_AtomIJNS4_4SM904GMMA30MMA_64x256x8_F32TF32TF32_SS_TNILNSM_7ScaleInE1ELSO_1EEEEEENS4_6LayoutINS5_IJNSA_ILi2EEESB_SB_EEENS5_IJSB_NSA_ILi0EEESU_EEEEENS5_IJNS4_10UnderscoreESX_SX_EEEEENS4_13SM90_TMA_LOADENS4_14ComposedLayoutINS4_7SwizzleILi3ELi4ELi3EEENS4_18smem_ptr_flag_bitsILi32EEENSR_INS5_IJNSA_ILi8EEENSA_ILi32EEEEEENS5_IJS17_SB_EEEEEEEvNS4_8identityES10_S1B_vS1C_EENS_8epilogue10collective6detail29Sm90TmaWarpSpecializedAdapterINS1F_15DefaultEpilogueIfSI_SI_NS1E_6thread17LinearCombinationIfLi1EffLNS1J_9ScaleType4KindE0ELNS_15FloatRoundStyleE2EfEENS1_15EpilogueDefaultEEEEEvvEEEEvNT_6ParamsE,(.L_x_320 - _ZN7cutlass13device_kernelINS_4gemm6kernel13GemmUniversalIN4cute5tupleIJiiiiEEENS1_10collective13CollectiveMmaINS1_34MainloopSm90TmaGmmaWarpSpecializedILi3ENS5_IJNS4_1CILi1EEESB_SB_EEENS1_35KernelTmaWarpSpecializedCooperativeEEENS5_IJNSA_ILi128EEENSA_ILi256EEESF_EEEfNS5_IJlSB_lEEEfSI_NS4_8TiledMMAINS4_8MMA_AtomIJNS4_4SM904GMMA30MMA_64x256x8_F32TF32TF32_SS_TNILNSM_7ScaleInE1ELSO_1EEEEEENS4_6LayoutINS5_IJNSA_ILi2EEESB_SB_EEENS5_IJSB_NSA_ILi0EEESU_EEEEENS5_IJNS4_10UnderscoreESX_SX_EEEEENS4_13SM90_TMA_LOADENS4_14ComposedLayoutINS4_7SwizzleILi3ELi4ELi3EEENS4_18smem_ptr_flag_bitsILi32EEENSR_INS5_IJNSA_ILi8EEENSA_ILi32EEEEEENS5_IJS17_SB_EEEEEEEvNS4_8identityES10_S1B_vS1C_EENS_8epilogue10collective6detail29Sm90TmaWarpSpecializedAdapterINS1F_15DefaultEpilogueIfSI_SI_NS1E_6thread17LinearCombinationIfLi1EffLNS1J_9ScaleType4KindE0ELNS_15FloatRoundStyleE2EfEENS1_15EpilogueDefaultEEEEEvvEEEEvNT_6ParamsE)
        .other          _ZN7cutlass13device_kernelINS_4gemm6kernel13GemmUniversalIN4cute5tupleIJiiiiEEENS1_10collective13CollectiveMmaINS1_34MainloopSm90TmaGmmaWarpSpecializedILi3ENS5_IJNS4_1CILi1EEESB_SB_EEENS1_35KernelTmaWarpSpecializedCooperativeEEENS5_IJNSA_ILi128EEENSA_ILi256EEESF_EEEfNS5_IJlSB_lEEEfSI_NS4_8TiledMMAINS4_8MMA_AtomIJNS4_4SM904GMMA30MMA_64x256x8_F32TF32TF32_SS_TNILNSM_7ScaleInE1ELSO_1EEEEEENS4_6LayoutINS5_IJNSA_ILi2EEESB_SB_EEENS5_IJSB_NSA_ILi0EEESU_EEEEENS5_IJNS4_10UnderscoreESX_SX_EEEEENS4_13SM90_TMA_LOADENS4_14ComposedLayoutINS4_7SwizzleILi3ELi4ELi3EEENS4_18smem_ptr_flag_bitsILi32EEENSR_INS5_IJNSA_ILi8EEENSA_ILi32EEEEEENS5_IJS17_SB_EEEEEEEvNS4_8identityES10_S1B_vS1C_EENS_8epilogue10collective6detail29Sm90TmaWarpSpecializedAdapterINS1F_15DefaultEpilogueIfSI_SI_NS1E_6thread17LinearCombinationIfLi1EffLNS1J_9ScaleType4KindE0ELNS_15FloatRoundStyleE2EfEENS1_15EpilogueDefaultEEEEEvvEEEEvNT_6ParamsE,@"STO_CUDA_ENTRY STV_DEFAULT"
_ZN7cutlass13device_kernelINS_4gemm6kernel13GemmUniversalIN4cute5tupleIJiiiiEEENS1_10collective13CollectiveMmaINS1_34MainloopSm90TmaGmmaWarpSpecializedILi3ENS5_IJNS4_1CILi1EEESB_SB_EEENS1_35KernelTmaWarpSpecializedCooperativeEEENS5_IJNSA_ILi128EEENSA_ILi256EEESF_EEEfNS5_IJlSB_lEEEfSI_NS4_8TiledMMAINS4_8MMA_AtomIJNS4_4SM904GMMA30MMA_64x256x8_F32TF32TF32_SS_TNILNSM_7ScaleInE1ELSO_1EEEEEENS4_6LayoutINS5_IJNSA_ILi2EEESB_SB_EEENS5_IJSB_NSA_ILi0EEESU_EEEEENS5_IJNS4_10UnderscoreESX_SX_EEEEENS4_13SM90_TMA_LOADENS4_14ComposedLayoutINS4_7SwizzleILi3ELi4ELi3EEENS4_18smem_ptr_flag_bitsILi32EEENSR_INS5_IJNSA_ILi8EEENSA_ILi32EEEEEENS5_IJS17_SB_EEEEEEEvNS4_8identityES10_S1B_vS1C_EENS_8epilogue10collective6detail29Sm90TmaWarpSpecializedAdapterINS1F_15DefaultEpilogueIfSI_SI_NS1E_6thread17LinearCombinationIfLi1EffLNS1J_9ScaleType4KindE0ELNS_15FloatRoundStyleE2EfEENS1_15EpilogueDefaultEEEEEvvEEEEvNT_6ParamsE:
[----:B------:R-:W0:Y:S01]  /*0000*/  LDC R1, c[0x0][0x28] ;  /* 0x00000a00ff017b82 */ /* 0x000e220000000800 */
[----:B------:R-:W1:Y:S01]  /*0010*/  S2R R18, SR_TID.X ;  /* 0x0000000000127919 */ /* 0x000e620000002100 */
[----:B------:R-:W-:Y:S01]  /*0020*/  ELECT P0, URZ, PT ;  /* 0x00000000003f782f */ /* 0x000fe20003800000 */
[----:B------:R-:W-:Y:S01]  /*0030*/  BSSY B0, `(.L_x_0) ;  /* 0x000000f000007945 */ /* 0x000fe20003800000 */
[--C-:B-1----:R-:W-:Y:S02]  /*0040*/  SHF.R.U32.HI R0, RZ, 0x5, R18.reuse ;  /* 0x00000005ff007819 */ /* 0x102fe40000011612 */
[----:B------:R-:W-:-:S03]  /*0050*/  SHF.R.U32.HI R22, RZ, 0x7, R18 ;  /* 0x00000007ff167819 */ /* 0x000fc60000011612 */
[----:B------:R-:W1:Y:S04]  /*0060*/  SHFL.IDX PT, R5, R0, RZ, 0x1f ;  /* 0x00001fff00057589 */ /* 0x000e6800000e0000 */
[----:B------:R2:W3:Y:S01]  /*0070*/  SHFL.IDX PT, R8, R22, RZ, 0x1f ;  /* 0x00001fff16087589 */ /* 0x0004e200000e0000 */
[----:B-1----:R-:W-:-:S13]  /*0080*/  ISETP.NE.OR P0, PT, R5, RZ, !P0 ;  /* 0x000000ff0500720c */ /* 0x002fda0004705670 */
[----:B0-23--:R-:W-:Y:S05]  /*0090*/  @P0 BRA `(.L_x_1) ;  /* 0x0000000000200947 */ /* 0x00dfea0003800000 */
[----:B------:R-:W-:Y:S02]  /*00a0*/  ULDC.64 UR4, c[0x0][0x198] ;  /* 0x0000660000047ab9 */ /* 0x000fe40000000a00 */
[----:B------:R-:W-:Y:S02]  /*00b0*/  UIADD3 UR6, UP0, UR4, 0xf0, URZ ;  /* 0x000000f004067890 */ /* 0x000fe4000ff1e03f */
[----:B------:R-:W-:Y:S02]  /*00c0*/  UIADD3 UR4, UP1, UR4, 0x1f0, URZ ;  /* 0x000001f004047890 */ /* 0x000fe4000ff3e03f */
[----:B------:R-:W-:Y:S02]  /*00d0*/  UIADD3.X UR7, URZ, UR5, URZ, UP0, !UPT ;  /* 0x000000053f077290 */ /* 0x000fe400087fe43f */
[----:B------:R-:W-:-:S07]  /*00e0*/  UIADD3.X UR5, URZ, UR5, URZ, UP1, !UPT ;  /* 0x000000053f057290 */ /* 0x000fce0008ffe43f */
[----:B------:R0:W-:Y:S02]  /*00f0*/  UTMACCTL.PF [UR6] ;  /* 0x00000000060079b9 */ /* 0x0001e40008040000 */
[----:B------:R0:W-:Y:S02]  /*0100*/  UTMACCTL.PF [UR4] ;  /* 0x00000000040079b9 */ /* 0x0001e40008040000 */
[----:B0-----:R-:W-:Y:S01]  /*0110*/  NOP ;  /* 0x0000000000007918 */ /* 0x001fe20000000000 */
.L_x_1:
[----:B------:R-:W-:Y:S05]  /*0120*/  BSYNC B0 ;  /* 0x0000000000007941 */ /* 0x000fea0003800000 */
.L_x_0:
[----:B------:R-:W0:Y:S02]  /*0130*/  SHFL.IDX PT, R2, R0, RZ, 0x1f ;  /* 0x00001fff00027589 */ /* 0x000e2400000e0000 */
[----:B0-----:R-:W-:-:S13]  /*0140*/  ISETP.NE.AND P0, PT, R2, RZ, PT ;  /* 0x000000ff0200720c */ /* 0x001fda0003f05270 */
[----:B------:R-:W-:Y:S05]  /*0150*/  @P0 BRA `(.L_x_2) ;  /* 0x0000000000500947 */ /* 0x000fea0003800000 */
[----:B------:R-:W0:Y:S01]  /*0160*/  S2UR UR8, SR_CgaCtaId ;  /* 0x00000000000879c3 */ /* 0x000e220000008800 */
[----:B------:R-:W-:Y:S01]  /*0170*/  UMOV UR4, 0x400 ;  /* 0x0000040000047882 */ /* 0x000fe20000000000 */
[----:B------:R-:W-:Y:S01]  /*0180*/  UMOV UR5, 0x1 ;  /* 0x0000000100057882 */ /* 0x000fe20000000000 */
[----:B------:R-:W-:Y:S01]  /*0190*/  UMOV UR6, 0x100 ;  /* 0x0000010000067882 */ /* 0x000fe20000000000 */
[----:B------:R-:W-:Y:S01]  /*01a0*/  ELECT P0, URZ, PT ;  /* 0x00000000003f782f */ /* 0x000fe20003800000 */
[----:B------:R-:W-:-:S04]  /*01b0*/  UIADD3 UR6, -UR6, 0x100000, URZ ;  /* 0x0010000006067890 */ /* 0x000fc8000fffe13f */
[----:B------:R-:W-:Y:S02]  /*01c0*/  USHF.L.U32 UR7, UR6, 0xb, URZ ;  /* 0x0000000b06077899 */ /* 0x000fe4000800063f */
[----:B------:R-:W-:Y:S02]  /*01d0*/  USHF.L.U32 UR6, UR6, 0x1, URZ ;  /* 0x0000000106067899 */ /* 0x000fe4000800063f */
[----:B0-----:R-:W-:Y:S02]  /*01e0*/  ULEA UR8, UR8, UR4, 0x18 ;  /* 0x0000000408087291 */ /* 0x001fe4000f8ec03f */
[----:B------:R-:W-:-:S04]  /*01f0*/  UIADD3 UR4, -UR5, 0x100000, URZ ;  /* 0x0010000005047890 */ /* 0x000fc8000fffe13f */
[----:B------:R-:W-:Y:S02]  /*0200*/  USHF.L.U32 UR5, UR4, 0xb, URZ ;  /* 0x0000000b04057899 */ /* 0x000fe4000800063f */
[----:B------:R-:W-:Y:S01]  /*0210*/  USHF.L.U32 UR4, UR4, 0x1, URZ ;  /* 0x0000000104047899 */ /* 0x000fe2000800063f */
[----:B------:R-:W0:Y:S11]  /*0220*/  FENCE.VIEW.ASYNC.S ;  /* 0x00000000000073c6 */ /* 0x000e360000000000 */
[----:B0-----:R0:W1:Y:S01]  /*0230*/  SYNCS.EXCH.64 URZ, [UR8], UR4 ;  /* 0x00000004083f75b2 */ /* 0x0010620008000100 */
[----:B------:R0:W2:Y:S01]  /*0240*/  SYNCS.EXCH.64 URZ, [UR8+0x18], UR6 ;  /* 0x00001806083f75b2 */ /* 0x0000a20008000100 */
[----:B------:R0:W3:Y:S01]  /*0250*/  SYNCS.EXCH.64 URZ, [UR8+0x8], UR4 ;  /* 0x00000804083f75b2 */ /* 0x0000e20008000100 */
[----:B------:R0:W4:Y:S01]  /*0260*/  SYNCS.EXCH.64 URZ, [UR8+0x20], UR6 ;  /* 0x00002006083f75b2 */ /* 0x0001220008000100 */
[----:B------:R0:W0:Y:S01]  /*0270*/  SYNCS.EXCH.64 URZ, [UR8+0x10], UR4 ;  /* 0x00001004083f75b2 */ /* 0x0000220008000100 */
[----:B------:R0:W0:Y:S01]  /*0280*/  SYNCS.EXCH.64 URZ, [UR8+0x28], UR6 ;  /* 0x00002806083f75b2 */ /* 0x0000220008000100 */
[----:B------:R-:W-:Y:S01]  /*0290*/  NOP ;  /* 0x0000000000007918 */ /* 0x000fe20000000000 */
.L_x_2:
[----:B------:R-:W5:Y:S01]  /*02a0*/  SHFL.IDX PT, R0, R0, RZ, 0x1f ;  /* 0x00001fff00007589 */ /* 0x000f6200000e0000 */
[----:B------:R-:W-:Y:S01]  /*02b0*/  ELECT P0, URZ, PT ;  /* 0x00000000003f782f */ /* 0x000fe20003800000 */
[----:B------:R-:W1:Y:S01]  /*02c0*/  LDC R2, c[0x0][0x65c] ;  /* 0x00019700ff027b82 */ /* 0x000e620000000800 */
[----:B------:R-:W-:Y:S01]  /*02d0*/  SHF.R.S32.HI R6, RZ, 0x1f, R5 ;  /* 0x0000001fff067819 */ /* 0x000fe20000011405 */
[----:B------:R-:W2:Y:S01]  /*02e0*/  S2R R3, SR_CTAID.Y ;  /* 0x0000000000037919 */ /* 0x000ea20000002600 */
[----:B0-----:R-:W-:Y:S01]  /*02f0*/  UMOV UR4, 0x20 ;  /* 0x0000002000047882 */ /* 0x001fe20000000000 */
[----:B------:R-:W-:Y:S01]  /*0300*/  ISETP.NE.AND P2, PT, R8, RZ, PT ;  /* 0x000000ff0800720c */ /* 0x000fe20003f45270 */
[----:B------:R-:W-:Y:S01]  /*0310*/  NOP ;  /* 0x0000000000007918 */ /* 0x000fe20000000000 */
[----:B------:R-:W0:Y:S01]  /*0320*/  S2R R4, SR_CTAID.X ;  /* 0x0000000000047919 */ /* 0x000e220000002500 */
[----:B------:R-:W-:Y:S01]  /*0330*/  LEA.HI R6, R6, R5, RZ, 0x2 ;  /* 0x0000000506067211 */ /* 0x000fe200078f10ff */
[----:B------:R-:W-:Y:S01]  /*0340*/  NOP ;  /* 0x0000000000007918 */ /* 0x000fe20000000000 */
[----:B-----5:R-:W-:-:S02]  /*0350*/  ISETP.NE.OR P0, PT, R0, RZ, !P0 ;  /* 0x000000ff0000720c */ /* 0x020fc40004705670 */
[----:B-1----:R-:W-:-:S04]  /*0360*/  ISETP.NE.AND P3, PT, R2, 0x1, PT ;  /* 0x000000010200780c */ /* 0x002fc80003f65270 */
[----:B------:R-:W-:Y:S02]  /*0370*/  P2R R0, PR, RZ, 0x8 ;  /* 0x00000008ff007803 */ /* 0x000fe40000000000 */
[----:B------:R-:W-:-:S05]  /*0380*/  LOP3.LUT R0, R6, 0xfffffffc, RZ, 0xc0, !PT ;  /* 0xfffffffc06007812 */ /* 0x000fca00078ec0ff */
[----:B------:R-:W-:Y:S01]  /*0390*/  VOTEU.ALL UP0, P0 ;  /* 0x00000000003f7886 */ /* 0x000fe20000000000 */
[----:B------:R-:W-:Y:S01]  /*03a0*/  IMAD.IADD R0, R5, 0x1, -R0 ;  /* 0x0000000105007824 */ /* 0x000fe200078e0a00 */
[----:B------:R-:W0:Y:S01]  /*03b0*/  @P3 LDC R17, c[0x0][0x10] ;  /* 0x00000400ff113b82 */ /* 0x000e220000000800 */
[----:B------:R-:W-:Y:S01]  /*03c0*/  VOTEU.ALL UP1, P0 ;  /* 0x00000000003f7886 */ /* 0x000fe20000020000 */
[----:B--2---:R-:W-:Y:S01]  /*03d0*/  @P3 IMAD.MOV.U32 R6, RZ, RZ, R3 ;  /* 0x000000ffff063224 */ /* 0x004fe200078e0003 */
[----:B------:R-:W-:Y:S01]  /*03e0*/  @!UP0 UMOV UR6, 0x400 ;  /* 0x0000040000068882 */ /* 0x000fe20000000000 */
[----:B------:R-:W-:-:S04]  /*03f0*/  @!UP0 UIADD3 UR4, -UR4, 0x100000, URZ ;  /* 0x0010000004048890 */ /* 0x000fc8000fffe13f */
[----:B------:R-:W-:Y:S02]  /*0400*/  @!UP0 USHF.L.U32 UR5, UR4, 0xb, URZ ;  /* 0x0000000b04058899 */ /* 0x000fe4000800063f */
[----:B------:R-:W-:Y:S01]  /*0410*/  @!UP0 USHF.L.U32 UR4, UR4, 0x1, URZ ;  /* 0x0000000104048899 */ /* 0x000fe2000800063f */
[----:B------:R-:W-:Y:S02]  /*0420*/  @P3 IMAD.MOV.U32 R7, RZ, RZ, RZ ;  /* 0x000000ffff073224 */ /* 0x000fe400078e00ff */
[----:B------:R-:W-:Y:S01]  /*0430*/  IMAD.MOV.U32 R5, RZ, RZ, RZ ;  /* 0x000000ffff057224 */ /* 0x000fe200078e00ff */
[----:B------:R-:W1:Y:S01]  /*0440*/  @!UP0 S2UR UR7, SR_CgaCtaId ;  /* 0x00000000000789c3 */ /* 0x000e620000008800 */
[----:B------:R-:W-:-:S07]  /*0450*/  @P3 IMAD.MOV.U32 R11, RZ, RZ, RZ ;  /* 0x000000ffff0b3224 */ /* 0x000fce00078e00ff */
[----:B------:R-:W2:Y:S01]  /*0460*/  @!P3 LDC R9, c[0x0][0xc] ;  /* 0x00000300ff09bb82 */ /* 0x000ea20000000800 */
[----:B0-----:R-:W-:-:S04]  /*0470*/  @P3 IMAD.WIDE.U32 R16, R4, R17, R6 ;  /* 0x0000001104103225 */ /* 0x001fc800078e0006 */
[----:B------:R-:W-:Y:S01]  /*0480*/  @P3 IMAD.IADD R17, R17, 0x1, R11 ;  /* 0x0000000111113824 */ /* 0x000fe200078e020b */
[----:B-1----:R-:W-:Y:S01]  /*0490*/  @!UP0 ULEA UR6, UR7, UR6, 0x18 ;  /* 0x0000000607068291 */ /* 0x002fe2000f8ec03f */
[----:B------:R-:W-:Y:S01]  /*04a0*/  VOTEU.ALL UP0, P0 ;  /* 0x00000000003f7886 */ /* 0x000fe20000000000 */
[----:B------:R-:W-:-:S04]  /*04b0*/  ISETP.NE.AND P0, PT, R0, 0x3, PT ;  /* 0x000000030000780c */ /* 0x000fc80003f05270 */
[----:B------:R-:W-:Y:S01]  /*04c0*/  ISETP.EQ.OR P0, PT, R0, RZ, !P0 ;  /* 0x000000ff0000720c */ /* 0x000fe20004702670 */
[----:B--2---:R-:W-:-:S03]  /*04d0*/  @!P3 IMAD.WIDE.U32 R6, R9, R3, R4 ;  /* 0x000000030906b225 */ /* 0x004fc600078e0004 */
[C---:B------:R-:W-:Y:S01]  /*04e0*/  ISETP.EQ.AND P0, PT, R8.reuse, RZ, P0 ;  /* 0x000000ff0800720c */ /* 0x040fe20000702270 */
[----:B------:R-:W-:Y:S01]  /*04f0*/  VIADD R8, R8, 0xffffffff ;  /* 0xffffffff08087836 */ /* 0x000fe20000000000 */
[----:B------:R-:W0:Y:S02]  /*0500*/  FENCE.VIEW.ASYNC.S ;  /* 0x00000000000073c6 */ /* 0x000e240000000000 */
[----:B0-----:R0:W3:Y:S01]  /*0510*/  @!UP0 SYNCS.EXCH.64 URZ, [UR6+0x40], UR4 ;  /* 0x00004004063f85b2 */ /* 0x0010e20008000100 */
[----:B------:R-:W-:Y:S01]  /*0520*/  @!P3 IMAD.MOV.U32 R16, RZ, RZ, R6 ;  /* 0x000000ffff10b224 */ /* 0x000fe200078e0006 */
[----:B------:R-:W-:Y:S01]  /*0530*/  SEL R19, RZ, 0x1, !P0 ;  /* 0x00000001ff137807 */ /* 0x000fe20004000000 */
[----:B------:R-:W-:Y:S01]  /*0540*/  @!P3 IMAD.MOV.U32 R17, RZ, RZ, R7 ;  /* 0x000000ffff11b224 */ /* 0x000fe200078e0007 */
[----:B------:R-:W-:-:S04]  /*0550*/  ISETP.GE.U32.AND P1, PT, R8, 0x2, PT ;  /* 0x000000020800780c */ /* 0x000fc80003f26070 */
[----:B------:R-:W-:Y:S01]  /*0560*/  SEL R19, R19, 0x2, P1 ;  /* 0x0000000213137807 */ /* 0x000fe20000800000 */
[----:B------:R0:W3:Y:S01]  /*0570*/  @!UP1 SYNCS.EXCH.64 URZ, [UR6+0x48], UR4 ;  /* 0x00004804063f95b2 */ /* 0x0000e20008000100 */
[----:B------:R-:W-:Y:S01]  /*0580*/  NOP ;  /* 0x0000000000007918 */ /* 0x000fe20000000000 */
[----:B---34-:R-:W-:Y:S06]  /*0590*/  BAR.SYNC.DEFER_BLOCKING 0x0 ;  /* 0x0000000000007b1d */ /* 0x018fec0000010000 */
[----:B------:R-:W-:Y:S05]  /*05a0*/  @!P2 BRA `(.L_x_3) ;  /* 0x0000008c005ca947 */ /* 0x000fea0003800000 */
[----:B------:R-:W-:-:S13]  /*05b0*/  ISETP.GT.U32.AND P0, PT, R8, 0x1, PT ;  /* 0x000000010800780c */ /* 0x000fda0003f04070 */
[----:B0-----:R-:W-:Y:S05]  /*05c0*/  @P0 EXIT ;  /* 0x000000000000094d */ /* 0x001fea0003800000 */
[----:B------:R-:W-:Y:S01]  /*05d0*/  ULDC.64 UR4, c[0x0][0x650] ;  /* 0x0001940000047ab9 */ /* 0x000fe20000000a00 */
[----:B------:R-:W-:Y:S01]  /*05e0*/  PRMT R0, RZ, 0x7610, R0 ;  /* 0x00007610ff007816 */ /* 0x000fe20000000000 */
[----:B------:R-:W-:Y:S01]  /*05f0*/  IMAD.MOV.U32 R153, RZ, RZ, -0x1 ;  /* 0xffffffffff997424 */ /* 0x000fe200078e00ff */
[----:B------:R-:W-:Y:S01]  /*0600*/  ISETP.GE.U32.AND P0, PT, R16, UR4, PT ;  /* 0x0000000410007c0c */ /* 0x000fe2000bf06070 */
[----:B------:R-:W-:Y:S02]  /*0610*/  IMAD.MOV.U32 R152, RZ, RZ, -0x1 ;  /* 0xffffffffff987424 */ /* 0x000fe400078e00ff */
[----:B------:R-:W-:Y:S01]  /*0620*/  IMAD.MOV.U32 R23, RZ, RZ, -0x1 ;  /* 0xffffffffff177424 */ /* 0x000fe200078e00ff */
[----:B------:R-:W-:-:S13]  /*0630*/  ISETP.GE.U32.AND.EX P0, PT, R17, UR5, PT, P0 ;  /* 0x0000000511007c0c */ /* 0x000fda000bf06100 */
[----:B------:R-:W-:Y:S05]  /*0640*/  @P0 BRA `(.L_x_4) ;  /* 0x0000000400540947 */ /* 0x000fea0003800000 */
[----:B------:R-:W0:Y:S01]  /*0650*/  LDC.64 R14, c[0x0][0x628] ;  /* 0x00018a00ff0e7b82 */ /* 0x000e220000000a00 */
[----:B------:R-:W-:Y:S02]  /*0660*/  IMAD.MOV.U32 R6, RZ, RZ, R16 ;  /* 0x000000ffff067224 */ /* 0x000fe400078e0010 */
[----:B------:R-:W-:-:S05]  /*0670*/  IMAD.MOV.U32 R7, RZ, RZ, R17 ;  /* 0x000000ffff077224 */ /* 0x000fca00078e0011 */
[----:B------:R-:W1:Y:S08]  /*0680*/  LDC R0, c[0x0][0x630] ;  /* 0x00018c00ff007b82 */ /* 0x000e700000000800 */
[----:B------:R-:W2:Y:S01]  /*0690*/  LDC.64 R20, c[0x0][0x620] ;  /* 0x00018800ff147b82 */ /* 0x000ea20000000a00 */
[----:B0-----:R-:W-:-:S04]  /*06a0*/  ISETP.NE.U32.AND P0, PT, R14, RZ, PT ;  /* 0x000000ff0e00720c */ /* 0x001fc80003f05070 */
[----:B------:R-:W-:-:S13]  /*06b0*/  ISETP.NE.AND.EX P0, PT, R15, RZ, PT, P0 ;  /* 0x000000ff0f00720c */ /* 0x000fda0003f05300 */
[----:B-12---:R-:W-:Y:S05]  /*06c0*/  @!P0 BRA `(.L_x_5) ;  /* 0x0000000000288947 */ /* 0x006fea0003800000 */
[----:B------:R-:W0:Y:S02]  /*06d0*/  LDC R11, c[0x0][0x634] ;  /* 0x00018d00ff0b7b82 */ /* 0x000e240000000800 */
[----:B0-----:R-:W-:-:S05]  /*06e0*/  IADD3 R11, P0, R16, R11, RZ ;  /* 0x0000000b100b7210 */ /* 0x001fca0007f1e0ff */
[----:B------:R-:W-:-:S04]  /*06f0*/  IMAD.X R13, RZ, RZ, R17, P0 ;  /* 0x000000ffff0d7224 */ /* 0x000fc800000e0611 */
[----:B------:R-:W-:-:S04]  /*0700*/  IMAD.WIDE.U32 R6, R13, R14, RZ ;  /* 0x0000000e0d067225 */ /* 0x000fc800078e00ff */
[----:B------:R-:W-:-:S04]  /*0710*/  IMAD.WIDE.U32 R8, P0, R11, R15, R6 ;  /* 0x0000000f0b087225 */ /* 0x000fc80007800006 */
[----:B------:R-:W-:-:S04]  /*0720*/  IMAD.WIDE.U32 R6, R11, R14, RZ ;  /* 0x0000000e0b067225 */ /* 0x000fc800078e00ff */
[----:B------:R-:W-:Y:S01]  /*0730*/  IMAD.X R11, RZ, RZ, RZ, P0 ;  /* 0x000000ffff0b7224 */ /* 0x000fe200000e06ff */
[----:B------:R-:W-:Y:S01]  /*0740*/  IADD3 RZ, P0, R7, R8, RZ ;  /* 0x0000000807ff7210 */ /* 0x000fe20007f1e0ff */
[----:B------:R-:W-:-:S04]  /*0750*/  IMAD.MOV.U32 R10, RZ, RZ, R9 ;  /* 0x000000ffff0a7224 */ /* 0x000fc800078e0009 */
[----:B------:R-:W-:-:S08]  /*0760*/  IMAD.WIDE.U32.X R6, R13, R15, R10, P0 ;  /* 0x0000000f0d067225 */ /* 0x000fd000000e040a */
.L_x_5:
[-CC-:B------:R-:W-:Y:S01]  /*0770*/  SHF.R.U64 R23, R6, R0.reuse, R7.reuse ;  /* 0x0000000006177219 */ /* 0x180fe20000001207 */
[----:B------:R-:W0:Y:S01]  /*0780*/  LDC R10, c[0x0][0x618] ;  /* 0x00018600ff0a7b82 */ /* 0x000e220000000800 */
[----:B------:R-:W-:Y:S01]  /*0790*/  SHF.R.U32.HI R5, RZ, R0, R7 ;  /* 0x00000000ff057219 */ /* 0x000fe20000011607 */
[----:B------:R-:W-:Y:S01]  /*07a0*/  ULDC UR4, c[0x0][0x150] ;  /* 0x0000540000047ab9 */ /* 0x000fe20000000800 */
[----:B------:R-:W-:Y:S02]  /*07b0*/  IADD3 R9, P0, RZ, -R23, RZ ;  /* 0x80000017ff097210 */ /* 0x000fe40007f1e0ff */
[----:B------:R-:W-:-:S03]  /*07c0*/  I2FP.F32.U32 R0, R4 ;  /* 0x0000000400007245 */ /* 0x000fc60000201000 */
[----:B------:R-:W1:Y:S01]  /*07d0*/  LDC.64 R28, c[0x0][0x640] ;  /* 0x00019000ff1c7b82 */ /* 0x000e620000000a00 */
[----:B------:R-:W-:Y:S02]  /*07e0*/  IMAD.X R11, RZ, RZ, ~R5, P0 ;  /* 0x000000ffff0b7224 */ /* 0x000fe400000e0e05 */
[----:B------:R-:W-:Y:S01]  /*07f0*/  FMUL R0, R0, UR4 ;  /* 0x0000000400007c20 */ /* 0x000fe20008400000 */
[----:B------:R-:W-:Y:S01]  /*0800*/  IMAD.WIDE.U32 R6, R9, R20, R16 ;  /* 0x0000001409067225 */ /* 0x000fe200078e0010 */
[----:B------:R-:W-:-:S03]  /*0810*/  ULDC UR4, c[0x0][0x154] ;  /* 0x0000550000047ab9 */ /* 0x000fc60000000800 */
[----:B------:R-:W-:Y:S01]  /*0820*/  IMAD R8, R11, R20, RZ ;  /* 0x000000140b087224 */ /* 0x000fe200078e02ff */
[----:B------:R-:W2:Y:S01]  /*0830*/  LDC R5, c[0x0][0x144] ;  /* 0x00005100ff057b82 */ /* 0x000ea20000000800 */
[----:B------:R-:W3:Y:S02]  /*0840*/  F2I.U32.TRUNC.NTZ R0, R0 ;  /* 0x0000000000007305 */ /* 0x000ee4000020f000 */
[----:B------:R-:W-:-:S04]  /*0850*/  IMAD R9, R9, R21, R8 ;  /* 0x0000001509097224 */ /* 0x000fc800078e0208 */
[----:B------:R-:W-:Y:S01]  /*0860*/  IMAD.IADD R7, R7, 0x1, R9 ;  /* 0x0000000107077824 */ /* 0x000fe200078e0209 */
[----:B------:R-:W4:Y:S01]  /*0870*/  LDC R12, c[0x0][0x608] ;  /* 0x00018200ff0c7b82 */ /* 0x000f220000000800 */
[----:B------:R-:W-:-:S03]  /*0880*/  IMAD.MOV.U32 R9, RZ, RZ, -0x1 ;  /* 0xffffffffff097424 */ /* 0x000fc600078e00ff */
[-CC-:B0-----:R-:W-:Y:S02]  /*0890*/  SHF.R.U64 R20, R6, R10.reuse, R7.reuse ;  /* 0x0000000a06147219 */ /* 0x181fe40000001207 */
[----:B------:R-:W-:Y:S02]  /*08a0*/  I2FP.F32.U32 R6, R3 ;  /* 0x0000000300067245 */ /* 0x000fe40000201000 */
[----:B------:R-:W0:Y:S01]  /*08b0*/  LDC R26, c[0x0][0x658] ;  /* 0x00019600ff1a7b82 */ /* 0x000e220000000800 */
[----:B-1----:R-:W-:Y:S01]  /*08c0*/  ISETP.NE.U32.AND P0, PT, R28, RZ, PT ;  /* 0x000000ff1c00720c */ /* 0x002fe20003f05070 */
[----:B---3--:R-:W-:Y:S01]  /*08d0*/  IMAD.MOV R8, RZ, RZ, -R0 ;  /* 0x000000ffff087224 */ /* 0x008fe200078e0a00 */
[----:B------:R-:W-:Y:S01]  /*08e0*/  SHF.R.U32.HI R7, RZ, R10, R7 ;  /* 0x0000000aff077219 */ /* 0x000fe20000011607 */
[----:B------:R-:W-:Y:S01]  /*08f0*/  FMUL R6, R6, UR4 ;  /* 0x0000000406067c20 */ /* 0x000fe20008400000 */
[----:B------:R-:W-:-:S03]  /*0900*/  ISETP.NE.AND.EX P0, PT, R29, RZ, PT, P0 ;  /* 0x000000ff1d00720c */ /* 0x000fc60003f05300 */
[----:B------:R-:W1:Y:S01]  /*0910*/  LDC R14, c[0x0][0x148] ;  /* 0x00005200ff0e7b82 */ /* 0x000e620000000800 */
[----:B--2---:R-:W-:-:S07]  /*0920*/  IMAD R0, R5, R8, R4 ;  /* 0x0000000805007224 */ /* 0x004fce00078e0204 */
[----:B------:R-:W2:Y:S01]  /*0930*/  LDC R24, c[0x0][0x600] ;  /* 0x00018000ff187b82 */ /* 0x000ea20000000800 */
[-CC-:B----4-:R-:W-:Y:S02]  /*0940*/  SHF.R.U64 R30, R20, R12.reuse, R7.reuse ;  /* 0x0000000c141e7219 */ /* 0x190fe40000001207 */
[----:B------:R-:W-:Y:S01]  /*0950*/  SHF.R.U32.HI R5, RZ, R12, R7 ;  /* 0x0000000cff057219 */ /* 0x000fe20000011607 */
[----:B------:R-:W-:Y:S01]  /*0960*/  IMAD.MOV.U32 R7, RZ, RZ, 0x1 ;  /* 0x00000001ff077424 */ /* 0x000fe200078e00ff */
[----:B------:R3:W4:Y:S03]  /*0970*/  F2I.U32.TRUNC.NTZ R12, R6 ;  /* 0x00000006000c7305 */ /* 0x000726000020f000 */
[----:B------:R-:W1:Y:S01]  /*0980*/  LDC R15, c[0x0][0x648] ;  /* 0x00019200ff0f7b82 */ /* 0x000e620000000800 */
[-C--:B0-----:R-:W-:Y:S02]  /*0990*/  SHF.L.U32 R4, R9, R26.reuse, RZ ;  /* 0x0000001a09047219 */ /* 0x081fe400000006ff */
[----:B------:R-:W-:-:S02]  /*09a0*/  SHF.R.U64 R32, R30, R26, R5 ;  /* 0x0000001a1e207219 */ /* 0x000fc40000001205 */
[----:B------:R-:W-:Y:S02]  /*09b0*/  LOP3.LUT R11, RZ, R4, RZ, 0x33, !PT ;  /* 0x00000004ff0b7212 */ /* 0x000fe400078e33ff */
[-C--:B------:R-:W-:Y:S01]  /*09c0*/  SHF.R.U32.HI R5, RZ, R26.reuse, R5 ;  /* 0x0000001aff057219 */ /* 0x080fe20000011605 */
[----:B------:R-:W0:Y:S01]  /*09d0*/  LDC R21, c[0x0][0x638] ;  /* 0x00018e00ff157b82 */ /* 0x000e220000000800 */
[----:B------:R-:W-:Y:S01]  /*09e0*/  SHF.L.U32 R10, R7, R26, RZ ;  /* 0x0000001a070a7219 */ /* 0x000fe200000006ff */
[----:B------:R-:W-:-:S06]  /*09f0*/  IMAD.MOV.U32 R4, RZ, RZ, R32 ;  /* 0x000000ffff047224 */ /* 0x000fcc00078e0020 */
[----:B------:R-:W0:Y:S01]  /*0a00*/  LDC R153, c[0x0][0x610] ;  /* 0x00018400ff997b82 */ /* 0x000e220000000800 */
[----:B---34-:R-:W-:Y:S05]  /*0a10*/  @!P0 BRA `(.L_x_6) ;  /* 0x0000000000288947 */ /* 0x018fea0003800000 */
[----:B------:R-:W3:Y:S02]  /*0a20*/  LDC R9, c[0x0][0x64c] ;  /* 0x00019300ff097b82 */ /* 0x000ee40000000800 */
[----:B---3--:R-:W-:-:S05]  /*0a30*/  IADD3 R9, P0, R32, R9, RZ ;  /* 0x0000000920097210 */ /* 0x008fca0007f1e0ff */
        /* <DEDUP_REMOVED lines=8> */
.L_x_6:
[----:B-1----:R-:W-:Y:S01]  /*0ac0*/  SHF.R.U64 R4, R4, R15, R5 ;  /* 0x0000000f04047219 */ /* 0x002fe20000001205 */
[----:B--2---:R-:W-:Y:S01]  /*0ad0*/  VIADD R5, R24, 0xffffffff ;  /* 0xffffffff18057836 */ /* 0x004fe20000000000 */
[----:B------:R-:W-:Y:S01]  /*0ae0*/  LOP3.LUT R11, R30, R11, RZ, 0xc0, !PT ;  /* 0x0000000b1e0b7212 */ /* 0x000fe200078ec0ff */
[----:B------:R-:W-:Y:S02]  /*0af0*/  IMAD.MOV R12, RZ, RZ, -R12 ;  /* 0x000000ffff0c7224 */ /* 0x000fe400078e0a0c */
[----:B------:R-:W-:Y:S02]  /*0b00*/  IMAD.MOV R6, RZ, RZ, -R4 ;  /* 0x000000ffff067224 */ /* 0x000fe400078e0a04 */
[----:B------:R-:W-:Y:S01]  /*0b10*/  IMAD R11, R10, R4, R11 ;  /* 0x000000040a0b7224 */ /* 0x000fe200078e020b */
[----:B------:R-:W-:Y:S01]  /*0b20*/  LOP3.LUT R4, R20, R5, RZ, 0xc0, !PT ;  /* 0x0000000514047212 */ /* 0x000fe200078ec0ff */
[----:B------:R-:W-:Y:S02]  /*0b30*/  @P3 IMAD R0, R14, R12, R3 ;  /* 0x0000000c0e003224 */ /* 0x000fe400078e0203 */
[----:B0-----:R-:W-:-:S02]  /*0b40*/  IMAD R3, R6, R21, R32 ;  /* 0x0000001506037224 */ /* 0x001fc400078e0220 */
[----:B------:R-:W-:Y:S02]  /*0b50*/  IMAD R153, R11, R153, R0 ;  /* 0x000000990b997224 */ /* 0x000fe400078e0200 */
[----:B------:R-:W-:Y:S02]  /*0b60*/  IMAD R4, R3, R24, R4 ;  /* 0x0000001803047224 */ /* 0x000fe400078e0204 */
[----:B------:R-:W-:-:S03]  /*0b70*/  IMAD.MOV.U32 R0, RZ, RZ, 0x1 ;  /* 0x00000001ff007424 */ /* 0x000fc600078e00ff */
[----:B------:R-:W-:Y:S02]  /*0b80*/  SEL R152, R4, R153, !P3 ;  /* 0x0000009904987207 */ /* 0x000fe40005800000 */
[----:B------:R-:W-:-:S07]  /*0b90*/  SEL R153, R153, R4, !P3 ;  /* 0x0000000499997207 */ /* 0x000fce0005800000 */
.L_x_4:
[----:B------:R-:W-:-:S08]  /*0ba0*/  NOP ;  /* 0x0000000000007918 */ /* 0x000fd00000000000 */
[----:B------:R-:W0:Y:S02]  /*0bb0*/  USETMAXREG.TRY_ALLOC.CTAPOOL UP0, 0xe8 ;  /* 0x000000e8000079c8 */ /* 0x000e240008000600 */
[----:B0-----:R-:W-:-:S13]  /*0bc0*/  PLOP3.LUT P0, PT, PT, PT, UP0, 0x80, 0x0 ;  /* 0x000000000000781c */ /* 0x001fda0003f0f008 */
[----:B------:R-:W-:Y:S05]  /*0bd0*/  @!P0 BRA `(.L_x_4) ;  /* 0xfffffffc00f08947 */ /* 0x000fea000383ffff */
[----:B------:R-:W-:Y:S01]  /*0be0*/  ULDC.64 UR4, c[0x0][0x598] ;  /* 0x0001660000047ab9 */ /* 0x000fe20000000a00 */
[----:B------:R-:W-:Y:S01]  /*0bf0*/  ULDC.64 UR36, c[0x0][0x208] ;  /* 0x0000820000247ab9 */ /* 0x000fe20000000a00 */
[----:B------:R-:W-:-:S04]  /*0c00*/  ISETP.NE.U32.AND P0, PT, RZ, UR4, PT ;  /* 0x00000004ff007c0c */ /* 0x000fc8000bf05070 */
[----:B------:R-:W-:-:S13]  /*0c10*/  ISETP.NE.AND.EX P0, PT, RZ, UR5, PT, P0 ;  /* 0x00000005ff007c0c */ /* 0x000fda000bf05300 */
[----:B------:R-:W-:Y:S05]  /*0c20*/  @!P0 BRA `(.L_x_7) ;  /* 0x00000000001c8947 */ /* 0x000fea0003800000 */
[----:B------:R-:W0:Y:S02]  /*0c30*/  LDC.64 R4, c[0x0][0x598] ;  /* 0x00016600ff047b82 */ /* 0x000e240000000a00 */
[----:B0-----:R-:W2:Y:S02]  /*0c40*/  LDG.E.64 R4, desc[UR36][R4.64] ;  /* 0x0000002404047981 */ /* 0x001ea4000c1e1b00 */
[----:B--2---:R-:W-:-:S04]  /*0c50*/  ISETP.NE.U32.AND P0, PT, R4, RZ, PT ;  /* 0x000000ff0400720c */ /* 0x004fc80003f05070 */
[----:B------:R-:W-:-:S13]  /*0c60*/  ISETP.NE.AND.EX P0, PT, R5, RZ, PT, P0 ;  /* 0x000000ff0500720c */ /* 0x000fda0003f05300 */
[----:B------:R-:W-:Y:S05]  /*0c70*/  @!P0 BRA `(.L_x_7) ;  /* 0x0000000000088947 */ /* 0x000fea0003800000 */
[----:B------:R0:W5:Y:S01]  /*0c80*/  LD.E R154, desc[UR36][R4.64] ;  /* 0x00000024049a7980 */ /* 0x000162000c101900 */
[----:B------:R-:W-:Y:S05]  /*0c90*/  BRA `(.L_x_8) ;  /* 0x0000000000247947 */ /* 0x000fea0003800000 */
.L_x_7:
[----:B------:R-:W-:Y:S02]  /*0ca0*/  ULDC.64 UR4, c[0x0][0x588] ;  /* 0x0001620000047ab9 */ /* 0x000fe40000000a00 */
[----:B------:R-:W-:-:S04]  /*0cb0*/  ISETP.NE.U32.AND P0, PT, RZ, UR4, PT ;  /* 0x00000004ff007c0c */ /* 0x000fc8000bf05070 */
[----:B------:R-:W-:-:S13]  /*0cc0*/  ISETP.NE.AND.EX P0, PT, RZ, UR5, PT, P0 ;  /* 0x00000005ff007c0c */ /* 0x000fda000bf05300 */
[----:B------:R-:W-:Y:S05]  /*0cd0*/  @!P0 BRA `(.L_x_9) ;  /* 0x00000000000c8947 */ /* 0x000fea0003800000 */
[----:B------:R-:W0:Y:S02]  /*0ce0*/  LDC.64 R154, c[0x0][0x588] ;  /* 0x00016200ff9a7b82 */ /* 0x000e240000000a00 */
[----:B0-----:R1:W5:Y:S01]  /*0cf0*/  LDG.E R154, desc[UR36][R154.64] ;  /* 0x000000249a9a7981 */ /* 0x001362000c1e1900 */
[----:B------:R-:W-:Y:S05]  /*0d00*/  BRA `(.L_x_8) ;  /* 0x0000000000087947 */ /* 0x000fea0003800000 */
.L_x_9:
[----:B------:R-:W-:Y:S02]  /*0d10*/  ULDC UR4, c[0x0][0x580] ;  /* 0x0001600000047ab9 */ /* 0x000fe40000000800 */
[----:B------:R-:W-:-:S07]  /*0d20*/  IMAD.U32 R154, RZ, RZ, UR4 ;  /* 0x00000004ff9a7e24 */ /* 0x000fce000f8e00ff */
.L_x_8:
[----:B------:R-:W-:Y:S02]  /*0d30*/  ULDC.64 UR4, c[0x0][0x5a0] ;  /* 0x0001680000047ab9 */ /* 0x000fe40000000a00 */
[----:B------:R-:W-:-:S04]  /*0d40*/  ISETP.NE.U32.AND P0, PT, RZ, UR4, PT ;  /* 0x00000004ff007c0c */ /* 0x000fc8000bf05070 */
[----:B------:R-:W-:-:S13]  /*0d50*/  ISETP.NE.AND.EX P0, PT, RZ, UR5, PT, P0 ;  /* 0x00000005ff007c0c */ /* 0x000fda000bf05300 */
[----:B------:R-:W-:Y:S05]  /*0d60*/  @!P0 BRA `(.L_x_10) ;  /* 0x00000000001c8947 */ /* 0x000fea0003800000 */
[----:B0-----:R-:W0:Y:S02]  /*0d70*/  LDC.64 R4, c[0x0][0x5a0] ;  /* 0x00016800ff047b82 */ /* 0x001e240000000a00 */
[----:B0-----:R-:W2:Y:S02]  /*0d80*/  LDG.E.64 R4, desc[UR36][R4.64] ;  /* 0x0000002404047981 */ /* 0x001ea4000c1e1b00 */
[----:B--2---:R-:W-:-:S04]  /*0d90*/  ISETP.NE.U32.AND P0, PT, R4, RZ, PT ;  /* 0x000000ff0400720c */ /* 0x004fc80003f05070 */
[----:B------:R-:W-:-:S13]  /*0da0*/  ISETP.NE.AND.EX P0, PT, R5, RZ, PT, P0 ;  /* 0x000000ff0500720c */ /* 0x000fda0003f05300 */
[----:B------:R-:W-:Y:S05]  /*0db0*/  @!P0 BRA `(.L_x_10) ;  /* 0x0000000000088947 */ /* 0x000fea0003800000 */
[----:B-1----:R0:W5:Y:S01]  /*0dc0*/  LD.E R155, desc[UR36][R4.64] ;  /* 0x00000024049b7980 */ /* 0x002162000c101900 */
[----:B------:R-:W-:Y:S05]  /*0dd0*/  BRA `(.L_x_11) ;  /* 0x0000000000247947 */ /* 0x000fea0003800000 */
.L_x_10:
[----:B------:R-:W-:Y:S02]  /*0de0*/  ULDC.64 UR4, c[0x0][0x590] ;  /* 0x0001640000047ab9 */ /* 0x000fe40000000a00 */
[----:B------:R-:W-:-:S04]  /*0df0*/  ISETP.NE.U32.AND P0, PT, RZ, UR4, PT ;  /* 0x00000004ff007c0c */ /* 0x000fc8000bf05070 */
[----:B------:R-:W-:-:S13]  /*0e00*/  ISETP.NE.AND.EX P0, PT, RZ, UR5, PT, P0 ;  /* 0x00000005ff007c0c */ /* 0x000fda000bf05300 */
[----:B------:R-:W-:Y:S05]  /*0e10*/  @!P0 BRA `(.L_x_12) ;  /* 0x00000000000c8947 */ /* 0x000fea0003800000 */
[----:B0-----:R-:W1:Y:S02]  /*0e20*/  LDC.64 R4, c[0x0][0x590] ;  /* 0x00016400ff047b82 */ /* 0x001e640000000a00 */
[----:B-1----:R1:W5:Y:S01]  /*0e30*/  LDG.E R155, desc[UR36][R4.64] ;  /* 0x00000024049b7981 */ /* 0x002362000c1e1900 */
[----:B------:R-:W-:Y:S05]  /*0e40*/  BRA `(.L_x_11) ;  /* 0x0000000000087947 */ /* 0x000fea0003800000 */
.L_x_12:
[----:B------:R-:W-:Y:S02]  /*0e50*/  ULDC UR4, c[0x0][0x584] ;  /* 0x0001610000047ab9 */ /* 0x000fe40000000800 */
[----:B-1----:R-:W-:-:S07]  /*0e60*/  IMAD.U32 R155, RZ, RZ, UR4 ;  /* 0x00000004ff9b7e24 */ /* 0x002fce000f8e00ff */
.L_x_11:
[----:B------:R-:W-:-:S13]  /*0e70*/  LOP3.LUT P0, RZ, R0, 0xff, RZ, 0xc0, !PT ;  /* 0x000000ff00ff7812 */ /* 0x000fda000780c0ff */
[----:B------:R-:W-:Y:S05]  /*0e80*/  @!P0 EXIT ;  /* 0x000000000000894d */ /* 0x000fea0003800000 */
[----:B------:R-:W-:Y:S01]  /*0e90*/  ULDC UR4, c[0x0][0x28c] ;  /* 0x0000a30000047ab9 */ /* 0x000fe20000000800 */
[----:B------:R-:W-:Y:S01]  /*0ea0*/  LOP3.LUT R160, R19, 0x1, RZ, 0xfc, !PT ;  /* 0x0000000113a07812 */ /* 0x000fe200078efcff */
[----:B------:R-:W-:Y:S01]  /*0eb0*/  UIADD3 UR4, UR4, 0x7f, URZ ;  /* 0x0000007f04047890 */ /* 0x000fe2000fffe03f */
[----:B------:R-:W-:Y:S01]  /*0ec0*/  UMOV UR38, URZ ;  /* 0x0000003f00267c82 */ /* 0x000fe20008000000 */
[----:B------:R-:W-:Y:S02]  /*0ed0*/  UMOV UR39, URZ ;  /* 0x0000003f00277c82 */ /* 0x000fe40008000000 */
[----:B------:R-:W-:-:S04]  /*0ee0*/  USHF.R.S32.HI UR5, URZ, 0x1f, UR4 ;  /* 0x0000001f3f057899 */ /* 0x000fc80008011404 */
[----:B------:R-:W-:-:S04]  /*0ef0*/  ULEA.HI UR5, UR5, UR4, URZ, 0x7 ;  /* 0x0000000405057291 */ /* 0x000fc8000f8f383f */
[----:B------:R-:W-:-:S12]  /*0f00*/  USHF.R.S32.HI UR40, URZ, 0x7, UR5 ;  /* 0x000000073f287899 */ /* 0x000fd80008011405 */
.L_x_286:
[----:B------:R-:W-:Y:S01]  /*0f10*/  LOP3.LUT R0, R18, 0x80, RZ, 0xc0, !PT ;  /* 0x0000008012007812 */ /* 0x000fe200078ec0ff */
[----:B--2---:R-:W2:Y:S01]  /*0f20*/  S2UR UR7, SR_CgaCtaId ;  /* 0x00000000000779c3 */ /* 0x004ea20000008800 */
[----:B------:R-:W-:Y:S02]  /*0f30*/  UMOV UR6, 0x400 ;  /* 0x0000040000067882 */ /* 0x000fe40000000000 */
[----:B------:R-:W-:-:S06]  /*0f40*/  SHF.R.U32.HI R0, RZ, 0x7, R0 ;  /* 0x00000007ff007819 */ /* 0x000fcc0000011600 */
[----:B---3--:R-:W3:Y:S01]  /*0f50*/  SHFL.IDX PT, R0, R0, RZ, 0x1f ;  /* 0x00001fff00007589 */ /* 0x008ee200000e0000 */
[----:B--2---:R-:W-:Y:S01]  /*0f60*/  ULEA UR42, UR7, UR6, 0x18 ;  /* 0x00000006072a7291 */ /* 0x004fe2000f8ec03f */
[----:B---3--:R-:W-:-:S13]  /*0f70*/  R2UR UR4, R0 ;  /* 0x00000000000472ca */ /* 0x008fda00000e0000 */
[----:B------:R-:W-:-:S04]  /*0f80*/  ULEA.HI UR5, UR4, UR4, URZ, 0x1 ;  /* 0x0000000404057291 */ /* 0x000fc8000f8f083f */
[----:B------:R-:W-:-:S04]  /*0f90*/  ULOP3.LUT UR5, UR5, 0x7fffe, URZ, 0xc0, !UPT ;  /* 0x0007fffe05057892 */ /* 0x000fc8000f8ec03f */
[----:B------:R-:W-:-:S03]  /*0fa0*/  UIADD3 UR5, UR4, -UR5, URZ ;  /* 0x8000000504057290 */ /* 0x000fc6000fffe03f */
[----:B------:R-:W-:Y:S01]  /*0fb0*/  ULDC UR4, c[0x0][0x28c] ;  /* 0x0000a30000047ab9 */ /* 0x000fe20000000800 */
[----:B------:R-:W-:Y:S01]  /*0fc0*/  ULEA UR5, UR5, UR42, 0xd ;  /* 0x0000002a05057291 */ /* 0x000fe2000f8e683f */
[----:B------:R-:W-:-:S03]  /*0fd0*/  ISETP.LT.AND P0, PT, RZ, UR4, PT ;  /* 0x00000004ff007c0c */ /* 0x000fc6000bf01270 */
[----:B------:R-:W-:-:S04]  /*0fe0*/  UIADD3 UR5, UR5, 0x100, URZ ;  /* 0x0000010005057890 */ /* 0x000fc8000fffe03f */
[----:B------:R-:W-:-:S04]  /*0ff0*/  USHF.R.U32.HI UR5, URZ, 0x4, UR5 ;  /* 0x000000043f057899 */ /* 0x000fc80008011605 */
[----:B------:R-:W-:Y:S02]  /*1000*/  ULOP3.LUT UR41, UR5, 0x3fff, URZ, 0xc0, !UPT ;  /* 0x00003fff05297892 */ /* 0x000fe4000f8ec03f */
[----:B-1--4-:R-:W-:Y:S10]  /*1010*/  @P0 BRA `(.L_x_13) ;  /* 0x0000000000400947 */ /* 0x012ff40003800000 */
[----:B------:R-:W-:Y:S01]  /*1020*/  MOV R0, 0x0 ;  /* 0x0000000000007802 */ /* 0x000fe20000000f00 */
[----:B------:R-:W-:Y:S01]  /*1030*/  ULDC.64 UR4, c[0x4][0x68] ;  /* 0x01001a0000047ab9 */ /* 0x000fe20000000a00 */
[----:B------:R-:W-:Y:S01]  /*1040*/  ULDC.64 UR6, c[0x4][0x8] ;  /* 0x0100020000067ab9 */ /* 0x000fe20000000a00 */
[----:B01----:R-:W-:Y:S01]  /*1050*/  IMAD.U32 R4, RZ, RZ, UR4 ;  /* 0x00000004ff047e24 */ /* 0x003fe2000f8e00ff */
[----:B------:R0:W1:Y:S01]  /*1060*/  LDC.64 R14, c[0x4][R0] ;  /* 0x01000000000e7b82 */ /* 0x0000620000000a00 */
[----:B------:R-:W-:Y:S01]  /*1070*/  IMAD.U32 R5, RZ, RZ, UR5 ;  /* 0x00000005ff057e24 */ /* 0x000fe2000f8e00ff */
[----:B------:R-:W-:Y:S01]  /*1080*/  ULDC.64 UR4, c[0x4][0x70] ;  /* 0x01001c0000047ab9 */ /* 0x000fe20000000a00 */
[----:B------:R-:W-:Y:S02]  /*1090*/  IMAD.U32 R10, RZ, RZ, UR6 ;  /* 0x00000006ff0a7e24 */ /* 0x000fe4000f8e00ff */
[----:B------:R-:W-:Y:S02]  /*10a0*/  IMAD.U32 R6, RZ, RZ, UR4 ;  /* 0x00000004ff067e24 */ /* 0x000fe4000f8e00ff */
[----:B------:R-:W-:-:S02]  /*10b0*/  IMAD.U32 R7, RZ, RZ, UR5 ;  /* 0x00000005ff077e24 */ /* 0x000fc4000f8e00ff */
[----:B------:R-:W-:Y:S02]  /*10c0*/  IMAD.U32 R11, RZ, RZ, UR7 ;  /* 0x00000007ff0b7e24 */ /* 0x000fe4000f8e00ff */
[----:B------:R-:W-:Y:S02]  /*10d0*/  IMAD.MOV.U32 R8, RZ, RZ, 0x1e1 ;  /* 0x000001e1ff087424 */ /* 0x000fe400078e00ff */
[----:B------:R-:W-:Y:S02]  /*10e0*/  IMAD.MOV.U32 R12, RZ, RZ, 0x1 ;  /* 0x00000001ff0c7424 */ /* 0x000fe400078e00ff */
[----:B0-----:R-:W-:-:S07]  /*10f0*/  IMAD.MOV.U32 R13, RZ, RZ, RZ ;  /* 0x000000ffff0d7224 */ /* 0x001fce00078e00ff */
[----:B------:R-:W-:-:S07]  /*1100*/  LEPC R20, `(.L_x_13) ;  /* 0x000000001014794e */ /* 0x000fce0000000000 */
[----:B-1---5:R-:W-:Y:S05]  /*1110*/  CALL.ABS.NOINC R14 ;  /* 0x000000000e007343 */ /* 0x022fea0003c00000 */
.L_x_13:
[----:B------:R-:W-:-:S13]  /*1120*/  ISETP.NE.AND P0, PT, R160, 0x3, PT ;  /* 0x00000003a000780c */ /* 0x000fda0003f05270 */
[----:B------:R-:W-:Y:S05]  /*1130*/  @!P0 BRA `(.L_x_14) ;  /* 0x0000000000048947 */ /* 0x000fea0003800000 */
[----:B------:R-:W-:Y:S01]  /*1140*/  BPT.TRAP 0x1 ;  /* 0x000000040000795c */ /* 0x000fe20000300000 */
.L_x_14:
[----:B------:R-:W-:Y:S02]  /*1150*/  IMAD.U32 R3, RZ, RZ, UR39 ;  /* 0x00000027ff037e24 */ /* 0x000fe4000f8e00ff */
[----:B------:R-:W-:-:S03]  /*1160*/  IMAD.U32 R0, RZ, RZ, UR38 ;  /* 0x00000026ff007e24 */ /* 0x000fc6000f8e00ff */
[----:B------:R-:W-:Y:S02]  /*1170*/  LEA R3, R3, UR42, 0x3 ;  /* 0x0000002a03037c11 */ /* 0x000fe4000f8e18ff */
[----:B------:R-:W-:-:S04]  /*1180*/  SHF.L.U32 R0, R0, 0x1f, RZ ;  /* 0x0000001f00007819 */ /* 0x000fc800000006ff */
[----:B------:R2:W3:Y:S01]  /*1190*/  SYNCS.PHASECHK.TRANS64.TRYWAIT P1, [R3+URZ], R0 ;  /* 0x00000000030075a7 */ /* 0x0004e2000802017f */
[----:B------:R-:W-:Y:S05]  /*11a0*/  @!P0 BRA `(.L_x_15) ;  /* 0x0000000000048947 */ /* 0x000fea0003800000 */
[----:B------:R-:W-:Y:S01]  /*11b0*/  BPT.TRAP 0x1 ;  /* 0x000000040000795c */ /* 0x000fe20000300000 */
.L_x_15:
[----:B---3--:R-:W-:Y:S05]  /*11c0*/  @P1 BRA `(.L_x_16) ;  /* 0x0000000000081947 */ /* 0x008fea0003800000 */
[----:B------:R-:W3:Y:S02]  /*11d0*/  SYNCS.PHASECHK.TRANS64.TRYWAIT P1, [R3+URZ], R0 ;  /* 0x00000000030075a7 */ /* 0x000ee4000802017f */
[----:B---3--:R-:W-:Y:S05]  /*11e0*/  @!P1 BRA `(.L_x_17) ;  /* 0x0000009800409947 */ /* 0x008fea0003800000 */
.L_x_16:
[----:B------:R-:W-:-:S04]  /*11f0*/  UISETP.LT.AND UP0, UPT, UR40, 0x1, UPT ;  /* 0x000000012800788c */ /* 0x000fc8000bf01270 */
[----:B------:R-:W-:-:S04]  /*1200*/  USEL UR4, UR40, 0x1, UP0 ;  /* 0x0000000128047887 */ /* 0x000fc80008000000 */
[----:B------:R-:W-:-:S06]  /*1210*/  UIADD3 UR4, UR40, -UR4, URZ ;  /* 0x8000000428047290 */ /* 0x000fcc000fffe03f */
[----:B--23--:R-:W-:Y:S01]  /*1220*/  IMAD.U32 R0, RZ, RZ, UR4 ;  /* 0x00000004ff007e24 */ /* 0x00cfe2000f8e00ff */
[----:B------:R-:W-:Y:S05]  /*1230*/  WARPSYNC.ALL ;  /* 0x0000000000007948 */ /* 0x000fea0003800000 */
[----:B------:R-:W-:Y:S01]  /*1240*/  ISETP.GE.AND P1, PT, R0, 0x1, PT ;  /* 0x000000010000780c */ /* 0x000fe20003f26270 */
[----:B------:R-:W-:Y:S01]  /*1250*/  UIADD3 UR4, UR42, 0x30100, URZ ;  /* 0x000301002a047890 */ /* 0x000fe2000fffe03f */
[----:B------:R-:W-:Y:S01]  /*1260*/  WARPGROUP.ARRIVE ;  /* 0x00000000000079c5 */ /* 0x000fe20000000000 */
[----:B------:R-:W-:Y:S01]  /*1270*/  UMOV UR9, 0x40000040 ;  /* 0x4000004000097882 */ /* 0x000fe20000000000 */
[----:B------:R-:W-:Y:S01]  /*1280*/  UMOV UR11, 0x40000040 ;  /* 0x40000040000b7882 */ /* 0x000fe20000000000 */
[----:B------:R-:W-:Y:S01]  /*1290*/  USHF.R.U32.HI UR4, URZ, 0x4, UR4 ;  /* 0x000000043f047899 */ /* 0x000fe20008011604 */
[----:B------:R-:W-:Y:S01]  /*12a0*/  UMOV UR13, 0x40000040 ;  /* 0x40000040000d7882 */ /* 0x000fe20000000000 */
[----:B------:R-:W-:-:S02]  /*12b0*/  UMOV UR15, 0x40000040 ;  /* 0x40000040000f7882 */ /* 0x000fc40000000000 */
[----:B------:R-:W-:Y:S02]  /*12c0*/  ULOP3.LUT UR5, UR4, 0x3fff, URZ, 0xc0, !UPT ;  /* 0x00003fff04057892 */ /* 0x000fe4000f8ec03f */
[----:B------:R-:W-:Y:S02]  /*12d0*/  ULOP3.LUT UR4, UR41, 0x10000, URZ, 0xfc, !UPT ;  /* 0x0001000029047892 */ /* 0x000fe4000f8efc3f */
[----:B------:R-:W-:Y:S02]  /*12e0*/  ULOP3.LUT UR5, UR5, 0x10000, URZ, 0xfc, !UPT ;  /* 0x0001000005057892 */ /* 0x000fe4000f8efc3f */
[----:B------:R-:W-:Y:S02]  /*12f0*/  ULEA UR8, UR39, UR4, 0xc ;  /* 0x0000000427087291 */ /* 0x000fe4000f8e603f */
[----:B------:R-:W-:Y:S02]  /*1300*/  ULEA UR6, UR39, UR5, 0xd ;  /* 0x0000000527067291 */ /* 0x000fe4000f8e683f */
[----:B------:R-:W-:-:S02]  /*1310*/  UIADD3 UR12, UR8, 0x2, URZ ;  /* 0x00000002080c7890 */ /* 0x000fc4000fffe03f */
[----:B------:R-:W-:-:S03]  /*1320*/  UIADD3 UR14, UR6, 0x2, URZ ;  /* 0x00000002060e7890 */ /* 0x000fc6000fffe03f */
[----:B------:R-:W-:Y:S02]  /*1330*/  UMOV UR10, UR6 ;  /* 0x00000006000a7c82 */ /* 0x000fe40008000000 */
[----:B------:R-:W-:Y:S01]  /*1340*/  HGMMA.64x256x8.F32.TF32 R24, gdesc[UR8], RZ, !UPT, gsb0 ;  /* 0x07e00000081879f0 */ /* 0x000fe2000c0028ff */
[----:B------:R-:W-:Y:S01]  /*1350*/  UIADD3 UR10, UR6, 0x1806, URZ ;  /* 0x00001806060a7890 */ /* 0x000fe2000fffe03f */
[----:B------:R-:W-:Y:S01]  /*1360*/  UMOV UR9, 0x40000040 ;  /* 0x4000004000097882 */ /* 0x000fe20000000000 */
[----:B------:R-:W-:Y:S01]  /*1370*/  UMOV UR11, 0x40000040 ;  /* 0x40000040000b7882 */ /* 0x000fe20000000000 */
[----:B------:R-:W-:Y:S02]  /*1380*/  WARPGROUP.DEPBAR.LE gsb0, 0x0 ;  /* 0x00008000000079c5 */ /* 0x000fe40000010000 */
[----:B------:R-:W-:-:S15]  /*1390*/  WARPGROUP.ARRIVE ;  /* 0x00000000000079c5 */ /* 0x000fde0000000000 */
[----:B------:R-:W-:-:S07]  /*13a0*/  NOP ;  /* 0x0000000000007918 */ /* 0x000fce0000000000 */
[----:B------:R-:W-:Y:S01]  /*13b0*/  HGMMA.64x256x8.F32.TF32 R24, gdesc[UR12], R24, gsb0 ;  /* 0x07e000000c1879f0 */ /* 0x000fe20008002818 */
[----:B------:R-:W-:Y:S02]  /*13c0*/  UIADD3 UR12, UR8, 0x4, URZ ;  /* 0x00000004080c7890 */ /* 0x000fe4000fffe03f */
[----:B------:R-:W-:Y:S01]  /*13d0*/  UIADD3 UR14, UR6, 0x4, URZ ;  /* 0x00000004060e7890 */ /* 0x000fe2000fffe03f */
[----:B------:R-:W-:Y:S01]  /*13e0*/  UMOV UR13, 0x40000040 ;  /* 0x40000040000d7882 */ /* 0x000fe20000000000 */
[----:B------:R-:W-:Y:S01]  /*13f0*/  UMOV UR15, 0x40000040 ;  /* 0x40000040000f7882 */ /* 0x000fe20000000000 */
[----:B------:R-:W-:Y:S02]  /*1400*/  WARPGROUP.DEPBAR.LE gsb0, 0x0 ;  /* 0x00008000000079c5 */ /* 0x000fe40000010000 */
[----:B------:R-:W-:-:S15]  /*1410*/  WARPGROUP.ARRIVE ;  /* 0x00000000000079c5 */ /* 0x000fde0000000000 */
[----:B------:R-:W-:-:S05]  /*1420*/  NOP ;  /* 0x0000000000007918 */ /* 0x000fca0000000000 */
        /* <DEDUP_REMOVED lines=93> */
[----:B------:R-:W-:Y:S01]  /*1a00*/  UIADD3 UR8, UR8, 0xc06, URZ ;  /* 0x00000c0608087890 */ /* 0x000fe2000fffe03f */
[----:B------:R-:W-:Y:S02]  /*1a10*/  WARPGROUP.DEPBAR.LE gsb0, 0x0 ;  /* 0x00008000000079c5 */ /* 0x000fe40000010000 */
[----:B------:R-:W-:-:S15]  /*1a20*/  WARPGROUP.ARRIVE ;  /* 0x00000000000079c5 */ /* 0x000fde0000000000 */
[----:B------:R-:W-:-:S04]  /*1a30*/  NOP ;  /* 0x0000000000007918 */ /* 0x000fc80000000000 */
[----:B------:R-:W-:Y:S03]  /*1a40*/  HGMMA.64x256x8.F32.TF32 R24, gdesc[UR12], R24, gsb0 ;  /* 0x07e000000c1879f0 */ /* 0x000fe60008002818 */
[----:B------:R-:W-:Y:S02]  /*1a50*/  WARPGROUP.DEPBAR.LE gsb0, 0x0 ;  /* 0x00008000000079c5 */ /* 0x000fe40000010000 */
[----:B------:R-:W-:-:S15]  /*1a60*/  WARPGROUP.ARRIVE ;  /* 0x00000000000079c5 */ /* 0x000fde0000000000 */
[----:B------:R-:W-:-:S08]  /*1a70*/  NOP ;  /* 0x0000000000007918 */ /* 0x000fd00000000000 */
[----:B------:R-:W-:Y:S03]  /*1a80*/  HGMMA.64x256x8.F32.TF32 R24, gdesc[UR8], R24, gsb0 ;  /* 0x07e00000081879f0 */ /* 0x000fe60008002818 */
[----:B------:R-:W-:Y:S02]  /*1a90*/  WARPGROUP.DEPBAR.LE gsb0, 0x0 ;  /* 0x00008000000079c5 */ /* 0x000fe40000010000 */
[----:B------:R-:W-:Y:S05]  /*1aa0*/  @!P1 BRA `(.L_x_18) ;  /* 0x0000000800a49947 */ /* 0x000fea0003800000 */
[----:B------:R-:W-:-:S04]  /*1ab0*/  UIADD3 UR6, UR39, 0x1, URZ ;  /* 0x0000000127067890 */ /* 0x000fc8000fffe03f */
[----:B------:R-:W-:-:S04]  /*1ac0*/  UISETP.NE.AND UP0, UPT, UR6, 0x3, UPT ;  /* 0x000000030600788c */ /* 0x000fc8000bf05270 */
[----:B------:R-:W-:Y:S02]  /*1ad0*/  USEL UR7, URZ, 0x1, UP0 ;  /* 0x000000013f077887 */ /* 0x000fe40008000000 */
[----:B------:R-:W-:Y:S02]  /*1ae0*/  USEL UR6, UR6, URZ, UP0 ;  /* 0x0000003f06067287 */ /* 0x000fe40008000000 */
[----:B------:R-:W-:-:S06]  /*1af0*/  ULOP3.LUT UR7, UR38, UR7, URZ, 0x3c, !UPT ;  /* 0x0000000726077292 */ /* 0x000fcc000f8e3c3f */
[----:B01----:R-:W-:Y:S01]  /*1b00*/  IMAD.U32 R5, RZ, RZ, UR7 ;  /* 0x00000007ff057e24 */ /* 0x003fe2000f8e00ff */
[----:B------:R-:W-:-:S06]  /*1b10*/  UMOV UR7, UR39 ;  /* 0x0000002700077c82 */ /* 0x000fcc0008000000 */
.L_x_25:
[----:B01----:R-:W-:Y:S05]  /*1b20*/  @!P0 BRA `(.L_x_19) ;  /* 0x0000000000048947 */ /* 0x003fea0003800000 */
[----:B------:R-:W-:Y:S01]  /*1b30*/  BPT.TRAP 0x1 ;  /* 0x000000040000795c */ /* 0x000fe20000300000 */
.L_x_19:
[----:B------:R-:W0:Y:S01]  /*1b40*/  S2UR UR9, SR_CgaCtaId ;  /* 0x00000000000979c3 */ /* 0x000e220000008800 */
[----:B------:R-:W-:Y:S01]  /*1b50*/  UMOV UR8, 0x400 ;  /* 0x0000040000087882 */ /* 0x000fe20000000000 */
[----:B------:R-:W-:Y:S01]  /*1b60*/  SHF.L.U32 R3, R5, 0x1f, RZ ;  /* 0x0000001f05037819 */ /* 0x000fe200000006ff */
[----:B0-----:R-:W-:-:S04]  /*1b70*/  ULEA UR8, UR9, UR8, 0x18 ;  /* 0x0000000809087291 */ /* 0x001fc8000f8ec03f */
[----:B------:R-:W-:-:S09]  /*1b80*/  ULEA UR9, UR6, UR8, 0x3 ;  /* 0x0000000806097291 */ /* 0x000fd2000f8e183f */
[----:B------:R0:W1:Y:S01]  /*1b90*/  SYNCS.PHASECHK.TRANS64.TRYWAIT P1, [UR9], R3 ;  /* 0x00000003ff0075a7 */ /* 0x0000620008020149 */
[----:B------:R-:W-:Y:S05]  /*1ba0*/  @!P0 BRA `(.L_x_20) ;  /* 0x0000000000048947 */ /* 0x000fea0003800000 */
[----:B------:R-:W-:Y:S01]  /*1bb0*/  BPT.TRAP 0x1 ;  /* 0x000000040000795c */ /* 0x000fe20000300000 */
.L_x_20:
[----:B-1----:R-:W-:Y:S05]  /*1bc0*/  @P1 BRA `(.L_x_21) ;  /* 0x0000000000081947 */ /* 0x002fea0003800000 */
[----:B------:R-:W1:Y:S02]  /*1bd0*/  SYNCS.PHASECHK.TRANS64.TRYWAIT P1, [UR9], R3 ;  /* 0x00000003ff0075a7 */ /* 0x000e640008020149 */
[----:B-1----:R-:W-:Y:S05]  /*1be0*/  @!P1 BRA `(.L_x_22) ;  /* 0x0000008c00d49947 */ /* 0x002fea0003800000 */
.L_x_21:
[----:B------:R-:W-:Y:S01]  /*1bf0*/  ULEA UR12, UR6, UR5, 0xd ;  /* 0x00000005060c7291 */ /* 0x000fe2000f8e683f */
[----:B------:R-:W-:Y:S01]  /*1c00*/  WARPGROUP.ARRIVE ;  /* 0x00000000000079c5 */ /* 0x000fe20000000000 */
[----:B------:R-:W-:Y:S01]  /*1c10*/  ULEA UR10, UR6, UR4, 0xc ;  /* 0x00000004060a7291 */ /* 0x000fe2000f8e603f */
[----:B------:R-:W-:Y:S01]  /*1c20*/  UMOV UR19, 0x40000040 ;  /* 0x4000004000137882 */ /* 0x000fe20000000000 */
[----:B------:R-:W-:Y:S01]  /*1c30*/  UMOV UR17, 0x40000040 ;  /* 0x4000004000117882 */ /* 0x000fe20000000000 */
[----:B------:R-:W-:Y:S02]  /*1c40*/  UIADD3 UR14, UR12, 0x1806, URZ ;  /* 0x000018060c0e7890 */ /* 0x000fe4000fffe03f */
[----:B------:R-:W-:Y:S02]  /*1c50*/  UMOV UR18, UR12 ;  /* 0x0000000c00127c82 */ /* 0x000fe40008000000 */
[----:B------:R-:W-:Y:S01]  /*1c60*/  UMOV UR16, UR10 ;  /* 0x0000000a00107c82 */ /* 0x000fe20008000000 */
[----:B------:R-:W-:Y:S01]  /*1c70*/  UMOV UR15, 0x40000040 ;  /* 0x40000040000f7882 */ /* 0x000fe20000000000 */
[----:B------:R-:W-:Y:S01]  /*1c80*/  HGMMA.64x256x8.F32.TF32 R24, gdesc[UR16], R24, gsb0 ;  /* 0x07e00000101879f0 */ /* 0x000fe20008002818 */
[----:B------:R-:W-:-:S02]  /*1c90*/  UIADD3 UR18, UR12, 0x2, URZ ;  /* 0x000000020c127890 */ /* 0x000fc4000fffe03f */
[----:B------:R-:W-:Y:S01]  /*1ca0*/  UIADD3 UR16, UR10, 0x2, URZ ;  /* 0x000000020a107890 */ /* 0x000fe2000fffe03f */
[----:B------:R-:W-:Y:S01]  /*1cb0*/  UMOV UR19, 0x40000040 ;  /* 0x4000004000137882 */ /* 0x000fe20000000000 */
[----:B------:R-:W-:Y:S01]  /*1cc0*/  UMOV UR17, 0x40000040 ;  /* 0x4000004000117882 */ /* 0x000fe20000000000 */
[----:B------:R-:W-:Y:S01]  /*1cd0*/  UMOV UR13, 0x40000040 ;  /* 0x40000040000d7882 */ /* 0x000fe20000000000 */
[----:B------:R-:W-:Y:S02]  /*1ce0*/  WARPGROUP.DEPBAR.LE gsb0, 0x0 ;  /* 0x00008000000079c5 */ /* 0x000fe40000010000 */
[----:B------:R-:W-:-:S15]  /*1cf0*/  WARPGROUP.ARRIVE ;  /* 0x00000000000079c5 */ /* 0x000fde0000000000 */
[----:B------:R-:W-:-:S04]  /*1d00*/  NOP ;  /* 0x0000000000007918 */ /* 0x000fc80000000000 */
        /* <DEDUP_REMOVED lines=112> */
[----:B------:R-:W-:Y:S01]  /*2410*/  BPT.TRAP 0x1 ;  /* 0x000000040000795c */ /* 0x000fe20000300000 */
.L_x_23:
[----:B------:R-:W-:Y:S01]  /*2420*/  ULEA UR8, UR7, UR8, 0x3 ;  /* 0x0000000807087291 */ /* 0x000fe2000f8e183f */
[----:B------:R-:W-:-:S03]  /*2430*/  ISETP.GT.U32.AND P1, PT, R19, 0x1, PT ;  /* 0x000000011300780c */ /* 0x000fc60003f24070 */
[----:B------:R-:W-:-:S04]  /*2440*/  UIADD3 UR8, UR8, 0x18, URZ ;  /* 0x0000001808087890 */ /* 0x000fc8000fffe03f */
[----:B------:R-:W-:-:S09]  /*2450*/  UPRMT UR8, URZ, 0x654, UR8 ;  /* 0x000006543f087896 */ /* 0x000fd20008000008 */
[----:B------:R-:W-:Y:S01]  /*2460*/  SYNCS.ARRIVE.TRANS64.RED.A1T0 RZ, [UR8], RZ ;  /* 0x000000ffffff79a7 */ /* 0x000fe20008100408 */
[----:B------:R-:W-:Y:S05]  /*2470*/  @P1 BRA `(.L_x_24) ;  /* 0x0000000000041947 */ /* 0x000fea0003800000 */
[----:B------:R-:W-:Y:S01]  /*2480*/  BPT.TRAP 0x1 ;  /* 0x000000040000795c */ /* 0x000fe20000300000 */
.L_x_24:
[----:B------:R-:W-:Y:S01]  /*2490*/  UIADD3 UR6, UR6, 0x1, URZ ;  /* 0x0000000106067890 */ /* 0x000fe2000fffe03f */
[C---:B------:R-:W-:Y:S01]  /*24a0*/  ISETP.GT.AND P1, PT, R0.reuse, 0x1, PT ;  /* 0x000000010000780c */ /* 0x040fe20003f24270 */
[----:B------:R-:W-:Y:S01]  /*24b0*/  UIADD3 UR7, UR7, 0x1, URZ ;  /* 0x0000000107077890 */ /* 0x000fe2000fffe03f */
[----:B------:R-:W-:Y:S01]  /*24c0*/  VIADD R0, R0, 0xffffffff ;  /* 0xffffffff00007836 */ /* 0x000fe20000000000 */
[----:B------:R-:W-:Y:S02]  /*24d0*/  UISETP.NE.AND UP0, UPT, UR6, 0x3, UPT ;  /* 0x000000030600788c */ /* 0x000fe4000bf05270 */
[----:B------:R-:W-:Y:S02]  /*24e0*/  UISETP.NE.AND UP1, UPT, UR7, 0x3, UPT ;  /* 0x000000030700788c */ /* 0x000fe4000bf25270 */
[----:B------:R-:W-:Y:S02]  /*24f0*/  USEL UR8, URZ, 0x1, UP0 ;  /* 0x000000013f087887 */ /* 0x000fe40008000000 */
[----:B------:R-:W-:-:S02]  /*2500*/  USEL UR6, UR6, URZ, UP0 ;  /* 0x0000003f06067287 */ /* 0x000fc40008000000 */
[----:B------:R-:W-:Y:S02]  /*2510*/  USEL UR7, UR7, URZ, UP1 ;  /* 0x0000003f07077287 */ /* 0x000fe40008800000 */
[----:B------:R-:W-:Y:S01]  /*2520*/  LOP3.LUT R5, R5, UR8, RZ, 0x3c, !PT ;  /* 0x0000000805057c12 */ /* 0x000fe2000f8e3cff */
[----:B------:R-:W-:Y:S09]  /*2530*/  @P1 BRA `(.L_x_25) ;  /* 0xfffffff400781947 */ /* 0x000ff2000383ffff */
.L_x_18:
[----:B------:R-:W2:Y:S02]  /*2540*/  LDC R0, c[0x0][0x28c] ;  /* 0x0000a300ff007b82 */ /* 0x000ea40000000800 */
[----:B--2---:R-:W-:-:S13]  /*2550*/  ISETP.GE.AND P1, PT, R0, 0x1, PT ;  /* 0x000000010000780c */ /* 0x004fda0003f26270 */
[----:B------:R-:W-:Y:S05]  /*2560*/  @!P1 BRA `(.L_x_26) ;  /* 0x0000000000489947 */ /* 0x000fea0003800000 */
[----:B------:R-:W-:Y:S05]  /*2570*/  @!P0 BRA `(.L_x_27) ;  /* 0x0000000000048947 */ /* 0x000fea0003800000 */
[----:B------:R-:W-:Y:S01]  /*2580*/  BPT.TRAP 0x1 ;  /* 0x000000040000795c */ /* 0x000fe20000300000 */
.L_x_27:
[----:B------:R-:W2:Y:S01]  /*2590*/  S2UR UR7, SR_CgaCtaId ;  /* 0x00000000000779c3 */ /* 0x000ea20000008800 */
[----:B------:R-:W-:Y:S01]  /*25a0*/  UISETP.LT.AND UP0, UPT, UR40, 0x1, UPT ;  /* 0x000000012800788c */ /* 0x000fe2000bf01270 */
[----:B------:R-:W-:-:S03]  /*25b0*/  ISETP.GT.U32.AND P0, PT, R19, 0x1, PT ;  /* 0x000000011300780c */ /* 0x000fc60003f04070 */
[----:B------:R-:W-:-:S04]  /*25c0*/  USEL UR6, UR40, 0x1, UP0 ;  /* 0x0000000128067887 */ /* 0x000fc80008000000 */
[----:B------:R-:W-:-:S04]  /*25d0*/  UIADD3 UR6, UR39, UR40, -UR6 ;  /* 0x0000002827067290 */ /* 0x000fc8000fffe806 */
[----:B------:R-:W-:-:S04]  /*25e0*/  UIMAD.WIDE.U32 UR4, UR6, -0x55555555, URZ ;  /* 0xaaaaaaab060478a5 */ /* 0x000fc8000f8e003f */
[----:B------:R-:W-:-:S03]  /*25f0*/  USHF.R.U32.HI UR4, URZ, 0x1, UR5 ;  /* 0x000000013f047899 */ /* 0x000fc60008011605 */
[----:B------:R-:W-:Y:S01]  /*2600*/  UMOV UR5, 0x400 ;  /* 0x0000040000057882 */ /* 0x000fe20000000000 */
[----:B------:R-:W-:Y:S02]  /*2610*/  UIMAD UR6, UR4, -0x3, UR6 ;  /* 0xfffffffd040678a4 */ /* 0x000fe4000f8e0206 */
[----:B--2---:R-:W-:-:S04]  /*2620*/  ULEA UR5, UR7, UR5, 0x18 ;  /* 0x0000000507057291 */ /* 0x004fc8000f8ec03f */
[----:B------:R-:W-:-:S04]  /*2630*/  ULEA UR6, UR6, UR5, 0x3 ;  /* 0x0000000506067291 */ /* 0x000fc8000f8e183f */
[----:B------:R-:W-:-:S04]  /*2640*/  UIADD3 UR6, UR6, 0x18, URZ ;  /* 0x0000001806067890 */ /* 0x000fc8000fffe03f */
[----:B------:R-:W-:-:S09]  /*2650*/  UPRMT UR6, URZ, 0x654, UR6 ;  /* 0x000006543f067896 */ /* 0x000fd20008000006 */
[----:B------:R-:W-:Y:S01]  /*2660*/  SYNCS.ARRIVE.TRANS64.RED.A1T0 RZ, [UR6], RZ ;  /* 0x000000ffffff79a7 */ /* 0x000fe20008100406 */
[----:B------:R-:W-:Y:S05]  /*2670*/  @P0 BRA `(.L_x_26) ;  /* 0x0000000000040947 */ /* 0x000fea0003800000 */
[----:B------:R-:W-:Y:S01]  /*2680*/  BPT.TRAP 0x1 ;  /* 0x000000040000795c */ /* 0x000fe20000300000 */
.L_x_26:
[----:B------:R-:W2:Y:S01]  /*2690*/  LDC R7, c[0x0][0x288] ;  /* 0x0000a200ff077b82 */ /* 0x000ea20000000800 */
[----:B01----:R-:W-:Y:S01]  /*26a0*/  SHF.R.U32.HI R3, RZ, 0x2, R18 ;  /* 0x00000002ff037819 */ /* 0x003fe20000011612 */
[----:B------:R-:W-:Y:S01]  /*26b0*/  UIADD3 UR39, UR40, UR39, URZ ;  /* 0x0000002728277290 */ /* 0x000fe2000fffe03f */
[C---:B------:R-:W-:Y:S01]  /*26c0*/  LOP3.LUT R4, R18.reuse, 0x60, RZ, 0xc0, !PT ;  /* 0x0000006012047812 */ /* 0x040fe200078ec0ff */
[----:B------:R-:W-:Y:S01]  /*26d0*/  ULDC UR7, c[0x0][0x284] ;  /* 0x0000a10000077ab9 */ /* 0x000fe20000000800 */
[----:B------:R-:W-:Y:S01]  /*26e0*/  LOP3.LUT R3, R3, 0x7, RZ, 0xc0, !PT ;  /* 0x0000000703037812 */ /* 0x000fe200078ec0ff */
[----:B------:R-:W-:Y:S01]  /*26f0*/  UISETP.GT.U32.AND UP0, UPT, UR39, 0x2, UPT ;  /* 0x000000022700788c */ /* 0x000fe2000bf04070 */
[----:B------:R-:W-:Y:S01]  /*2700*/  SHF.R.U32.HI R10, RZ, 0x1, R4 ;  /* 0x00000001ff0a7819 */ /* 0x000fe20000011604 */
[----:B------:R-:W-:Y:S01]  /*2710*/  IMAD.SHL.U32 R4, R18, 0x2, RZ ;  /* 0x0000000212047824 */ /* 0x000fe200078e00ff */
[----:B------:R-:W-:Y:S01]  /*2720*/  LOP3.LUT R0, R22, 0x1, RZ, 0xc0, !PT ;  /* 0x0000000116007812 */ /* 0x000fe200078ec0ff */
[----:B------:R-:W-:Y:S01]  /*2730*/  UISETP.LT.U32.AND UP0, UPT, UR40, 0x3, UP0 ;  /* 0x000000032800788c */ /* 0x000fe20008701070 */
[----:B------:R-:W-:Y:S01]  /*2740*/  IADD3 R5, RZ, -R10, -R3 ;  /* 0x8000000aff057210 */ /* 0x000fe20007ffe803 */
[----:B------:R-:W-:Y:S01]  /*2750*/  UISETP.GE.U32.AND UP1, UPT, UR40, 0x3, UPT ;  /* 0x000000032800788c */ /* 0x000fe2000bf26070 */
[----:B------:R-:W-:Y:S01]  /*2760*/  LOP3.LUT R9, R4, 0x6, RZ, 0xc0, !PT ;  /* 0x0000000604097812 */ /* 0x000fe200078ec0ff */
[C---:B------:R-:W-:Y:S01]  /*2770*/  IMAD.SHL.U32 R6, R0.reuse, 0x40, RZ ;  /* 0x0000004000067824 */ /* 0x040fe200078e00ff */
[----:B------:R-:W-:Y:S01]  /*2780*/  SHF.R.S32.HI R21, RZ, 0x1f, R23 ;  /* 0x0000001fff157819 */ /* 0x000fe20000011417 */
[----:B------:R-:W-:Y:S01]  /*2790*/  IMAD R11, R0, -0x40, R5 ;  /* 0xffffffc0000b7824 */ /* 0x000fe200078e0205 */
[----:B------:R-:W-:Y:S01]  /*27a0*/  LOP3.LUT R0, R18, 0x3, RZ, 0xc0, !PT ;  /* 0x0000000312007812 */ /* 0x000fe200078ec0ff */
[----:B------:R-:W-:Y:S01]  /*27b0*/  ULDC.64 UR8, c[0x0][0x5d0] ;  /* 0x0001740000087ab9 */ /* 0x000fe20000000a00 */
[----:B------:R-:W-:Y:S01]  /*27c0*/  PRMT R8, R9, 0x6540, R152 ;  /* 0x0000654009087816 */ /* 0x000fe20000000098 */
[----:B------:R-:W-:Y:S01]  /*27d0*/  IMAD.SHL.U32 R152, R152, 0x100, RZ ;  /* 0x0000010098987824 */ /* 0x000fe200078e00ff */
[----:B------:R-:W-:Y:S01]  /*27e0*/  UIMAD.WIDE.U32 UR4, UR39, -0x55555555, URZ ;  /* 0xaaaaaaab270478a5 */ /* 0x000fe2000f8e003f */
[----:B------:R-:W-:Y:S01]  /*27f0*/  IMAD R4, R21, UR8, RZ ;  /* 0x0000000815047c24 */ /* 0x000fe2000f8e02ff */
[----:B------:R-:W-:Y:S01]  /*2800*/  USEL UR6, URZ, 0x1, !UP0 ;  /* 0x000000013f067887 */ /* 0x000fe2000c000000 */
[----:B--2---:R-:W-:Y:S01]  /*2810*/  IMAD R13, R0, -0x2, R7 ;  /* 0xfffffffe000d7824 */ /* 0x004fe200078e0207 */
[----:B------:R-:W-:Y:S01]  /*2820*/  ISETP.GE.AND P0, PT, R152, R7, PT ;  /* 0x000000079800720c */ /* 0x000fe20003f06270 */
[C---:B------:R-:W-:Y:S01]  /*2830*/  IMAD.SHL.U32 R0, R153.reuse, 0x80, RZ ;  /* 0x0000008099007824 */ /* 0x040fe200078e00ff */
[----:B------:R-:W-:Y:S01]  /*2840*/  SHF.R.S32.HI R9, RZ, 0x1f, R8 ;  /* 0x0000001fff097819 */ /* 0x000fe20000011408 */
[----:B------:R-:W-:Y:S01]  /*2850*/  USHF.R.U32.HI UR4, URZ, 0x1, UR5 ;  /* 0x000000013f047899 */ /* 0x000fe20008011605 */
[----:B------:R-:W-:Y:S01]  /*2860*/  LOP3.LUT R3, R6, 0x40, R3, 0xe2, !PT ;  /* 0x0000004006037812 */ /* 0x000fe200078ee203 */
[----:B------:R-:W-:Y:S01]  /*2870*/  ULOP3.LUT UR38, UR38, UR6, URZ, 0x3c, !UPT ;  /* 0x0000000626267292 */ /* 0x000fe2000f8e3c3f */
[C---:B------:R-:W-:Y:S01]  /*2880*/  ISETP.GE.OR P0, PT, R0.reuse, UR7, P0 ;  /* 0x0000000700007c0c */ /* 0x040fe20008706670 */
[----:B------:R-:W-:Y:S01]  /*2890*/  IMAD.WIDE R6, R153, 0x80, RZ ;  /* 0x0000008099067825 */ /* 0x000fe200078e02ff */
[----:B------:R-:W-:Y:S01]  /*28a0*/  UIMAD UR39, UR4, -0x3, UR39 ;  /* 0xfffffffd042778a4 */ /* 0x000fe2000f8e0227 */
[----:B------:R-:W-:Y:S01]  /*28b0*/  IADD3 R0, -R0, UR7, R11 ;  /* 0x0000000700007c10 */ /* 0x000fe2000fffe10b */
[----:B------:R-:W-:Y:S01]  /*28c0*/  @UP1 ULOP3.LUT UR38, UR38, 0x1, UR4, 0x78, !UPT ;  /* 0x0000000126261892 */ /* 0x000fe2000f8e7804 */
[C---:B------:R-:W-:Y:S01]  /*28d0*/  IMAD R15, R23.reuse, UR9, R4 ;  /* 0x00000009170f7c24 */ /* 0x040fe2000f8e0204 */
[----:B------:R-:W-:Y:S01]  /*28e0*/  LOP3.LUT R167, R6, R3, R10, 0xfe, !PT ;  /* 0x0000000306a77212 */ /* 0x000fe200078efe0a */
[----:B------:R-:W-:-:S04]  /*28f0*/  IMAD.WIDE.U32 R4, R23, UR8, R8 ;  /* 0x0000000817047c25 */ /* 0x000fc8000f8e0008 */
[----:B------:R-:W-:Y:S02]  /*2900*/  IMAD.IADD R5, R5, 0x1, R15 ;  /* 0x0000000105057824 */ /* 0x000fe400078e020f */
[----:B------:R-:W-:Y:S02]  /*2910*/  IMAD.IADD R3, R13, 0x1, -R152 ;  /* 0x000000010d037824 */ /* 0x000fe400078e0a98 */
[----:B------:R-:W-:Y:S01]  /*2920*/  IMAD.MOV.U32 R153, RZ, RZ, -0x1 ;  /* 0xffffffffff997424 */ /* 0x000fe200078e00ff */
[----:B------:R-:W-:Y:S06]  /*2930*/  @P0 BRA `(.L_x_28) ;  /* 0x0000006000d00947 */ /* 0x000fec0003800000 */
[----:B------:R-:W0:Y:S01]  /*2940*/  LDC.64 R10, c[0x0][0x5c8] ;  /* 0x00017200ff0a7b82 */ /* 0x000e220000000a00 */
[----:B-----5:R-:W-:Y:S01]  /*2950*/  FSETP.NEU.AND P1, PT, R155, RZ, PT ;  /* 0x000000ff9b00720b */ /* 0x020fe20003f2d000 */
[----:B------:R-:W-:Y:S01]  /*2960*/  BSSY B0, `(.L_x_28) ;  /* 0x0000631000007945 */ /* 0x000fe20003800000 */
[----:B------:R-:W-:-:S04]  /*2970*/  ISETP.GT.AND P0, PT, R3, RZ, PT ;  /* 0x000000ff0300720c */ /* 0x000fc80003f04270 */
[----:B------:R-:W-:Y:S01]  /*2980*/  ISETP.GT.AND P4, PT, R0, RZ, P0 ;  /* 0x000000ff0000720c */ /* 0x000fe20000784270 */
[-C--:B0-----:R-:W-:Y:S02]  /*2990*/  IMAD R12, R7, R10.reuse, RZ ;  /* 0x0000000a070c7224 */ /* 0x081fe400078e02ff */
[----:B------:R-:W-:-:S04]  /*29a0*/  IMAD.WIDE.U32 R162, R167, R10, R4 ;  /* 0x0000000aa7a27225 */ /* 0x000fc800078e0004 */
[----:B------:R-:W-:-:S04]  /*29b0*/  IMAD R5, R167, R11, R12 ;  /* 0x0000000ba7057224 */ /* 0x000fc800078e020c */
[----:B------:R-:W-:Y:S01]  /*29c0*/  IMAD.IADD R169, R163, 0x1, R5 ;  /* 0x00000001a3a97824 */ /* 0x000fe200078e0205 */
[----:B------:R-:W-:Y:S06]  /*29d0*/  @!P1 BRA `(.L_x_29) ;  /* 0x00000044008c9947 */ /* 0x000fec0003800000 */
[----:B------:R-:W0:Y:S01]  /*29e0*/  LDC.64 R14, c[0x0][0x5b8] ;  /* 0x00016e00ff0e7b82 */ /* 0x000e220000000a00 */
[----:B------:R-:W-:-:S07]  /*29f0*/  ULDC.64 UR4, c[0x0][0x5c0] ;  /* 0x0001700000047ab9 */ /* 0x000fce0000000a00 */
[----:B------:R-:W1:Y:S08]  /*2a00*/  LDC.64 R164, c[0x0][0x5b0] ;  /* 0x00016c00ffa47b82 */ /* 0x000e700000000a00 */
[----:B------:R-:W2:Y:S01]  /*2a10*/  LDC.64 R12, c[0x0][0x5a8] ;  /* 0x00016a00ff0c7b82 */ /* 0x000ea20000000a00 */
[-C--:B0-----:R-:W-:Y:S02]  /*2a20*/  IMAD R4, R21, R14.reuse, RZ ;  /* 0x0000000e15047224 */ /* 0x081fe400078e02ff */
[----:B------:R-:W-:-:S04]  /*2a30*/  IMAD.WIDE.U32 R20, R23, R14, R8 ;  /* 0x0000000e17147225 */ /* 0x000fc800078e0008 */
[----:B------:R-:W-:Y:S02]  /*2a40*/  IMAD R161, R23, R15, R4 ;  /* 0x0000000f17a17224 */ /* 0x000fe400078e0204 */
[-C--:B-1----:R-:W-:Y:S02]  /*2a50*/  IMAD R6, R7, R164.reuse, RZ ;  /* 0x000000a407067224 */ /* 0x082fe400078e02ff */
[----:B------:R-:W-:Y:S02]  /*2a60*/  IMAD.IADD R21, R21, 0x1, R161 ;  /* 0x0000000115157824 */ /* 0x000fe400078e02a1 */
[C---:B------:R-:W-:Y:S02]  /*2a70*/  IMAD R163, R167.reuse, R165, R6 ;  /* 0x000000a5a7a37224 */ /* 0x040fe400078e0206 */
[----:B------:R-:W-:-:S04]  /*2a80*/  IMAD.WIDE.U32 R4, R167, R164, R20 ;  /* 0x000000a4a7047225 */ /* 0x000fc800078e0014 */
[----:B------:R-:W-:Y:S01]  /*2a90*/  IMAD.IADD R5, R5, 0x1, R163 ;  /* 0x0000000105057824 */ /* 0x000fe200078e02a3 */
[----:B--2---:R-:W-:-:S04]  /*2aa0*/  LEA R6, P1, R4, R12, 0x2 ;  /* 0x0000000c04067211 */ /* 0x004fc800078210ff */
[----:B------:R-:W-:-:S05]  /*2ab0*/  LEA.HI.X R7, R4, R13, R5, 0x2, P1 ;  /* 0x0000000d04077211 */ /* 0x000fca00008f1405 */
[----:B------:R0:W2:Y:S01]  /*2ac0*/  @P4 LDG.E.LTC128B R152, desc[UR36][R6.64] ;  /* 0x0000002406984981 */ /* 0x0000a2000c1e1920 */
[----:B------:R-:W-:Y:S01]  /*2ad0*/  IMAD.WIDE.U32 R4, R167, R164, R8 ;  /* 0x000000a4a7047225 */ /* 0x000fe200078e0008 */
[----:B------:R-:W-:Y:S01]  /*2ae0*/  SHF.L.U64.HI R159, R164, 0x3, R165 ;  /* 0x00000003a49f7819 */ /* 0x000fe200000102a5 */
[----:B------:R-:W-:Y:S01]  /*2af0*/  BSSY B1, `(.L_x_30) ;  /* 0x0000016000017945 */ /* 0x000fe20003800000 */
[----:B------:R-:W-:Y:S01]  /*2b00*/  ISETP.GT.AND P0, PT, R0, 0x8, P0 ;  /* 0x000000080000780c */ /* 0x000fe20000704270 */
[----:B------:R-:W-:Y:S02]  /*2b10*/  IMAD.IADD R5, R163, 0x1, R5 ;  /* 0x00000001a3057824 */ /* 0x000fe400078e0205 */
[----:B------:R-:W-:Y:S02]  /*2b20*/  IMAD.SHL.U32 R158, R164, 0x8, RZ ;  /* 0x00000008a49e7824 */ /* 0x000fe400078e00ff */
[----:B------:R-:W-:Y:S01]  /*2b30*/  IMAD.WIDE.U32 R156, R23, R14, R4 ;  /* 0x0000000e179c7225 */ /* 0x000fe200078e0004 */
[----:B------:R-:W-:-:S03]  /*2b40*/  LEA R4, P1, R162, UR4, 0x2 ;  /* 0x00000004a2047c11 */ /* 0x000fc6000f8210ff */
[----:B0-----:R-:W-:Y:S01]  /*2b50*/  IMAD.IADD R7, R161, 0x1, R157 ;  /* 0x00000001a1077824 */ /* 0x001fe200078e029d */
[----:B------:R-:W-:Y:S01]  /*2b60*/  LEA.HI.X R5, R162, UR5, R169, 0x2, P1 ;  /* 0x00000005a2057c11 */ /* 0x000fe200088f14a9 */
[----:B------:R-:W-:Y:S01]  /*2b70*/  IMAD.WIDE.U32 R158, R167, R164, R158 ;  /* 0x000000a4a79e7225 */ /* 0x000fe200078e009e */
[----:B------:R-:W-:Y:S02]  /*2b80*/  ISETP.GT.AND P1, PT, R3, 0x1, PT ;  /* 0x000000010300780c */ /* 0x000fe40003f24270 */
[----:B------:R-:W-:Y:S01]  /*2b90*/  LEA R6, P3, R156, R12, 0x2 ;  /* 0x0000000c9c067211 */ /* 0x000fe200078610ff */
[----:B------:R-:W-:-:S03]  /*2ba0*/  IMAD.IADD R163, R163, 0x1, R159 ;  /* 0x00000001a3a37824 */ /* 0x000fc600078e029f */
[----:B------:R-:W-:Y:S01]  /*2bb0*/  LEA.HI.X R7, R156, R13, R7, 0x2, P3 ;  /* 0x0000000d9c077211 */ /* 0x000fe200018f1407 */
[----:B--2---:R-:W-:-:S04]  /*2bc0*/  FMUL R15, R152, R155 ;  /* 0x0000009b980f7220 */ /* 0x004fc80000400000 */
[----:B------:R-:W-:Y:S01]  /*2bd0*/  FFMA R157, R24, R154, R15 ;  /* 0x0000009a189d7223 */ /* 0x000fe2000000000f */
[----:B------:R-:W-:-:S04]  /*2be0*/  IADD3 R15, P2, R20, R158, RZ ;  /* 0x0000009e140f7210 */ /* 0x000fc80007f5e0ff */
[----:B------:R0:W-:Y:S01]  /*2bf0*/  @P4 STG.E desc[UR36][R4.64], R157 ;  /* 0x0000009d04004986 */ /* 0x0001e2000c101924 */
[----:B------:R-:W-:Y:S01]  /*2c00*/  ISETP.GT.AND P4, PT, R0, RZ, P1 ;  /* 0x000000ff0000720c */ /* 0x000fe20000f84270 */
[----:B------:R-:W-:Y:S01]  /*2c10*/  IMAD.X R156, R163, 0x1, R21, P2 ;  /* 0x00000001a39c7824 */ /* 0x000fe200010e0615 */
[----:B------:R-:W-:-:S11]  /*2c20*/  LEA R20, P3, R15, R12, 0x2 ;  /* 0x0000000c0f147211 */ /* 0x000fd600078610ff */
[----:B0-----:R-:W-:Y:S05]  /*2c30*/  @!P4 BRA `(.L_x_31) ;  /* 0x000000000004c947 */ /* 0x001fea0003800000 */
[----:B------:R0:W5:Y:S02]  /*2c40*/  LDG.E.LTC128B R152, desc[UR36][R6.64+0x4] ;  /* 0x0000042406987981 */ /* 0x000164000c1e1920 */
.L_x_31:
[----:B------:R-:W-:Y:S05]  /*2c50*/  BSYNC B1 ;  /* 0x0000000000017941 */ /* 0x000fea0003800000 */
.L_x_30:
[----:B-----5:R-:W-:Y:S01]  /*2c60*/  FMUL R24, R152, R155 ;  /* 0x0000009b98187220 */ /* 0x020fe20000400000 */
[----:B------:R-:W-:-:S03]  /*2c70*/  LEA.HI.X R21, R15, R13, R156, 0x2, P3 ;  /* 0x0000000d0f157211 */ /* 0x000fc600018f149c */
[----:B------:R-:W-:-:S05]  /*2c80*/  FFMA R25, R25, R154, R24 ;  /* 0x0000009a19197223 */ /* 0x000fca0000000018 */
[----:B------:R1:W-:Y:S04]  /*2c90*/  @P4 STG.E desc[UR36][R4.64+0x4], R25 ;  /* 0x0000041904004986 */ /* 0x0003e8000c101924 */
[----:B------:R-:W2:Y:S01]  /*2ca0*/  @P0 LDG.E.LTC128B R152, desc[UR36][R20.64] ;  /* 0x0000002414980981 */ /* 0x000ea2000c1e1920 */
[----:B------:R-:W-:Y:S01]  /*2cb0*/  IADD3 R8, P2, R8, R158, RZ ;  /* 0x0000009e08087210 */ /* 0x000fe20007f5e0ff */
[----:B------:R-:W-:Y:S01]  /*2cc0*/  BSSY B1, `(.L_x_32) ;  /* 0x0000010000017945 */ /* 0x000fe20003800000 */
[C---:B------:R-:W-:Y:S02]  /*2cd0*/  SHF.L.U64.HI R11, R10.reuse, 0x5, R11 ;  /* 0x000000050a0b7819 */ /* 0x040fe4000001020b */
[----:B------:R-:W-:Y:S01]  /*2ce0*/  LEA R10, P3, R10, R4, 0x5 ;  /* 0x000000040a0a7211 */ /* 0x000fe200078628ff */
[----:B------:R-:W-:Y:S01]  /*2cf0*/  IMAD.X R9, R9, 0x1, R163, P2 ;  /* 0x0000000109097824 */ /* 0x000fe200010e06a3 */
[----:B------:R-:W-:-:S02]  /*2d00*/  ISETP.GT.AND P1, PT, R0, 0x8, P1 ;  /* 0x000000080000780c */ /* 0x000fc40000f24270 */
[----:B------:R-:W-:Y:S01]  /*2d10*/  ISETP.GT.AND P2, PT, R3, 0x8, PT ;  /* 0x000000080300780c */ /* 0x000fe20003f44270 */
[----:B------:R-:W-:-:S04]  /*2d20*/  IMAD.WIDE.U32 R14, R23, R14, R8 ;  /* 0x0000000e170e7225 */ /* 0x000fc800078e0008 */
[----:B------:R-:W-:Y:S01]  /*2d30*/  IMAD.X R11, R11, 0x1, R5, P3 ;  /* 0x000000010b0b7824 */ /* 0x000fe200018e0605 */
[----:B------:R-:W-:Y:S01]  /*2d40*/  LEA R8, P4, R14, R12, 0x2 ;  /* 0x0000000c0e087211 */ /* 0x000fe200078810ff */
[----:B------:R-:W-:Y:S02]  /*2d50*/  IMAD.IADD R15, R161, 0x1, R15 ;  /* 0x00000001a10f7824 */ /* 0x000fe400078e020f */
[----:B--2---:R-:W-:-:S04]  /*2d60*/  FMUL R9, R152, R155 ;  /* 0x0000009b98097220 */ /* 0x004fc80000400000 */
[----:B------:R-:W-:Y:S01]  /*2d70*/  FFMA R21, R26, R154, R9 ;  /* 0x0000009a1a157223 */ /* 0x000fe20000000009 */
[----:B------:R-:W-:-:S04]  /*2d80*/  LEA.HI.X R9, R14, R13, R15, 0x2, P4 ;  /* 0x0000000d0e097211 */ /* 0x000fc800020f140f */
[----:B------:R1:W-:Y:S01]  /*2d90*/  @P0 STG.E desc[UR36][R10.64], R21 ;  /* 0x000000150a000986 */ /* 0x0003e2000c101924 */
[----:B------:R-:W-:Y:S05]  /*2da0*/  @!P1 BRA `(.L_x_33) ;  /* 0x0000000000049947 */ /* 0x000fea0003800000 */
[----:B------:R2:W5:Y:S02]  /*2db0*/  LDG.E.LTC128B R152, desc[UR36][R8.64+0x4] ;  /* 0x0000042408987981 */ /* 0x000564000c1e1920 */
.L_x_33:
[----:B------:R-:W-:Y:S05]  /*2dc0*/  BSYNC B1 ;  /* 0x0000000000017941 */ /* 0x000fea0003800000 */
.L_x_32:
[----:B-----5:R-:W-:Y:S01]  /*2dd0*/  FMUL R12, R152, R155 ;  /* 0x0000009b980c7220 */ /* 0x020fe20000400000 */
[----:B------:R-:W-:Y:S01]  /*2de0*/  ISETP.GT.AND P3, PT, R0, RZ, P2 ;  /* 0x000000ff0000720c */ /* 0x000fe20001764270 */
[----:B------:R-:W-:Y:S01]  /*2df0*/  BSSY B1, `(.L_x_34) ;  /* 0x0000006000017945 */ /* 0x000fe20003800000 */
[----:B------:R-:W-:Y:S01]  /*2e00*/  ISETP.GT.AND P0, PT, R3, 0x9, PT ;  /* 0x000000090300780c */ /* 0x000fe20003f04270 */
[----:B------:R-:W-:-:S05]  /*2e10*/  FFMA R27, R27, R154, R12 ;  /* 0x0000009a1b1b7223 */ /* 0x000fca000000000c */
[----:B------:R3:W-:Y:S05]  /*2e20*/  @P1 STG.E desc[UR36][R10.64+0x4], R27 ;  /* 0x0000041b0a001986 */ /* 0x0007ea000c101924 */
[----:B------:R-:W-:Y:S05]  /*2e30*/  @!P3 BRA `(.L_x_35) ;  /* 0x000000000004b947 */ /* 0x000fea0003800000 */
[----:B------:R4:W5:Y:S02]  /*2e40*/  LDG.E.LTC128B R152, desc[UR36][R6.64+0x20] ;  /* 0x0000202406987981 */ /* 0x000964000c1e1920 */
.L_x_35:
[----:B------:R-:W-:Y:S05]  /*2e50*/  BSYNC B1 ;  /* 0x0000000000017941 */ /* 0x000fea0003800000 */
.L_x_34:
[----:B-----5:R-:W-:Y:S01]  /*2e60*/  FMUL R13, R152, R155 ;  /* 0x0000009b980d7220 */ /* 0x020fe20000400000 */
[----:B------:R-:W-:Y:S01]  /*2e70*/  ISETP.GT.AND P1, PT, R0, RZ, P0 ;  /* 0x000000ff0000720c */ /* 0x000fe20000724270 */
[----:B------:R-:W-:Y:S02]  /*2e80*/  BSSY B1, `(.L_x_36) ;  /* 0x0000005000017945 */ /* 0x000fe40003800000 */
[----:B------:R-:W-:-:S05]  /*2e90*/  FFMA R13, R28, R154, R13 ;  /* 0x0000009a1c0d7223 */ /* 0x000fca000000000d */
[----:B------:R0:W-:Y:S05]  /*2ea0*/  @P3 STG.E desc[UR36][R4.64+0x20], R13 ;  /* 0x0000200d04003986 */ /* 0x0001ea000c101924 */
[----:B------:R-:W-:Y:S05]  /*2eb0*/  @!P1 BRA `(.L_x_37) ;  /* 0x0000000000049947 */ /* 0x000fea0003800000 */
[----:B------:R0:W5:Y:S02]  /*2ec0*/  LDG.E.LTC128B R152, desc[UR36][R6.64+0x24] ;  /* 0x0000242406987981 */ /* 0x000164000c1e1920 */
.L_x_37:
[----:B------:R-:W-:Y:S05]  /*2ed0*/  BSYNC B1 ;  /* 0x0000000000017941 */ /* 0x000fea0003800000 */
.L_x_36:
[----:B-----5:R-:W-:Y:S01]  /*2ee0*/  FMUL R12, R152, R155 ;  /* 0x0000009b980c7220 */ /* 0x020fe20000400000 */
[----:B------:R-:W-:Y:S01]  /*2ef0*/  ISETP.GT.AND P2, PT, R0, 0x8, P2 ;  /* 0x000000080000780c */ /* 0x000fe20001744270 */
[----:B------:R-:W-:Y:S02]  /*2f00*/  BSSY B1, `(.L_x_38) ;  /* 0x0000005000017945 */ /* 0x000fe40003800000 */
[----:B------:R-:W-:-:S05]  /*2f10*/  FFMA R29, R29, R154, R12 ;  /* 0x0000009a1d1d7223 */ /* 0x000fca000000000c */
[----:B------:R0:W-:Y:S05]  /*2f20*/  @P1 STG.E desc[UR36][R4.64+0x24], R29 ;  /* 0x0000241d04001986 */ /* 0x0001ea000c101924 */
[----:B------:R-:W-:Y:S05]  /*2f30*/  @!P2 BRA `(.L_x_39) ;  /* 0x000000000004a947 */ /* 0x000fea0003800000 */
[----:B------:R0:W5:Y:S02]  /*2f40*/  LDG.E.LTC128B R152, desc[UR36][R8.64+0x20] ;  /* 0x0000202408987981 */ /* 0x000164000c1e1920 */
.L_x_39:
[----:B------:R-:W-:Y:S05]  /*2f50*/  BSYNC B1 ;  /* 0x0000000000017941 */ /* 0x000fea0003800000 */
.L_x_38:
[----:B0----5:R-:W-:Y:S01]  /*2f60*/  FMUL R13, R152, R155 ;  /* 0x0000009b980d7220 */ /* 0x021fe20000400000 */
[----:B------:R-:W-:Y:S01]  /*2f70*/  ISETP.GT.AND P0, PT, R0, 0x8, P0 ;  /* 0x000000080000780c */ /* 0x000fe20000704270 */
[----:B------:R-:W-:Y:S01]  /*2f80*/  BSSY B1, `(.L_x_40) ;  /* 0x0000006000017945 */ /* 0x000fe20003800000 */
[----:B------:R-:W-:Y:S01]  /*2f90*/  ISETP.GT.AND P1, PT, R3, 0x10, PT ;  /* 0x000000100300780c */ /* 0x000fe20003f24270 */
[----:B------:R-:W-:-:S05]  /*2fa0*/  FFMA R13, R30, R154, R13 ;  /* 0x0000009a1e0d7223 */ /* 0x000fca000000000d */
[----:B------:R0:W-:Y:S05]  /*2fb0*/  @P2 STG.E desc[UR36][R10.64+0x20], R13 ;  /* 0x0000200d0a002986 */ /* 0x0001ea000c101924 */
[----:B------:R-:W-:Y:S05]  /*2fc0*/  @!P0 BRA `(.L_x_41) ;  /* 0x0000000000048947 */ /* 0x000fea0003800000 */
[----:B------:R0:W5:Y:S02]  /*2fd0*/  LDG.E.LTC128B R152, desc[UR36][R8.64+0x24] ;  /* 0x0000242408987981 */ /* 0x000164000c1e1920 */
.L_x_41:
[----:B------:R-:W-:Y:S05]  /*2fe0*/  BSYNC B1 ;  /* 0x0000000000017941 */ /* 0x000fea0003800000 */
.L_x_40:
        /* <DEDUP_REMOVED lines=8> */
.L_x_43:
[----:B------:R-:W-:Y:S05]  /*3070*/  BSYNC B1 ;  /* 0x0000000000017941 */ /* 0x000fea0003800000 */
.L_x_42:
[----:B0----5:R-:W-:Y:S01]  /*3080*/  FMUL R13, R152, R155 ;  /* 0x0000009b980d7220 */ /* 0x021fe20000400000 */
[----:B------:R-:W-:Y:S01]  /*3090*/  ISETP.GT.AND P0, PT, R0, RZ, P2 ;  /* 0x000000ff0000720c */ /* 0x000fe20001704270 */
[----:B------:R-:W-:Y:S02]  /*30a0*/  BSSY B1, `(.L_x_44) ;  /* 0x0000005000017945 */ /* 0x000fe40003800000 */
[----:B------:R-:W-:-:S05]  /*30b0*/  FFMA R13, R32, R154, R13 ;  /* 0x0000009a200d7223 */ /* 0x000fca000000000d */
[----:B------:R0:W-:Y:S05]  /*30c0*/  @P3 STG.E desc[UR36][R4.64+0x40], R13 ;  /* 0x0000400d04003986 */ /* 0x0001ea000c101924 */
[----:B------:R-:W-:Y:S05]  /*30d0*/  @!P0 BRA `(.L_x_45) ;  /* 0x0000000000048947 */ /* 0x000fea0003800000 */
[----:B------:R0:W5:Y:S02]  /*30e0*/  LDG.E.LTC128B R152, desc[UR36][R6.64+0x44] ;  /* 0x0000442406987981 */ /* 0x000164000c1e1920 */
.L_x_45:
[----:B------:R-:W-:Y:S05]  /*30f0*/  BSYNC B1 ;  /* 0x0000000000017941 */ /* 0x000fea0003800000 */
.L_x_44:
[----:B-----5:R-:W-:Y:S01]  /*3100*/  FMUL R12, R152, R155 ;  /* 0x0000009b980c7220 */ /* 0x020fe20000400000 */
[----:B------:R-:W-:Y:S01]  /*3110*/  ISETP.GT.AND P1, PT, R0, 0x8, P1 ;  /* 0x000000080000780c */ /* 0x000fe20000f24270 */
[----:B------:R-:W-:Y:S02]  /*3120*/  BSSY B1, `(.L_x_46) ;  /* 0x0000005000017945 */ /* 0x000fe40003800000 */
[----:B------:R-:W-:-:S05]  /*3130*/  FFMA R33, R33, R154, R12 ;  /* 0x0000009a21217223 */ /* 0x000fca000000000c */
[----:B------:R0:W-:Y:S05]  /*3140*/  @P0 STG.E desc[UR36][R4.64+0x44], R33 ;  /* 0x0000442104000986 */ /* 0x0001ea000c101924 */
[----:B------:R-:W-:Y:S05]  /*3150*/  @!P1 BRA `(.L_x_47) ;  /* 0x0000000000049947 */ /* 0x000fea0003800000 */
[----:B------:R0:W5:Y:S02]  /*3160*/  LDG.E.LTC128B R152, desc[UR36][R8.64+0x40] ;  /* 0x0000402408987981 */ /* 0x000164000c1e1920 */
.L_x_47:
[----:B------:R-:W-:Y:S05]  /*3170*/  BSYNC B1 ;  /* 0x0000000000017941 */ /* 0x000fea0003800000 */
.L_x_46:
        /* <DEDUP_REMOVED lines=8> */
.L_x_49:
[----:B------:R-:W-:Y:S05]  /*3200*/  BSYNC B1 ;  /* 0x0000000000017941 */ /* 0x000fea0003800000 */
.L_x_48:
        /* <DEDUP_REMOVED lines=8> */
.L_x_51:
[----:B------:R-:W-:Y:S05]  /*3290*/  BSYNC B1 ;  /* 0x0000000000017941 */ /* 0x000fea0003800000 */
.L_x_50:
[----:B0----5:R-:W-:Y:S01]  /*32a0*/  FMUL R13, R152, R155 ;  /* 0x0000009b980d7220 */ /* 0x021fe20000400000 */
[----:B------:R-:W-:Y:S01]  /*32b0*/  ISETP.GT.AND P2, PT, R0, RZ, P1 ;  /* 0x000000ff0000720c */ /* 0x000fe20000f44270 */
[----:B------:R-:W-:Y:S02]  /*32c0*/  BSSY B1, `(.L_x_52) ;  /* 0x0000005000017945 */ /* 0x000fe40003800000 */
[----:B------:R-:W-:-:S05]  /*32d0*/  FFMA R13, R36, R154, R13 ;  /* 0x0000009a240d7223 */ /* 0x000fca000000000d */
[----:B------:R0:W-:Y:S05]  /*32e0*/  @P3 STG.E desc[UR36][R4.64+0x60], R13 ;  /* 0x0000600d04003986 */ /* 0x0001ea000c101924 */
[----:B------:R-:W-:Y:S05]  /*32f0*/  @!P2 BRA `(.L_x_53) ;  /* 0x000000000004a947 */ /* 0x000fea0003800000 */
[----:B------:R0:W5:Y:S02]  /*3300*/  LDG.E.LTC128B R152, desc[UR36][R6.64+0x64] ;  /* 0x0000642406987981 */ /* 0x000164000c1e1920 */
.L_x_53:
[----:B------:R-:W-:Y:S05]  /*3310*/  BSYNC B1 ;  /* 0x0000000000017941 */ /* 0x000fea0003800000 */
.L_x_52:
[----:B-----5:R-:W-:Y:S01]  /*3320*/  FMUL R12, R152, R155 ;  /* 0x0000009b980c7220 */ /* 0x020fe20000400000 */
[----:B------:R-:W-:Y:S01]  /*3330*/  ISETP.GT.AND P0, PT, R0, 0x8, P0 ;  /* 0x000000080000780c */ /* 0x000fe20000704270 */
[----:B------:R-:W-:Y:S02]  /*3340*/  BSSY B1, `(.L_x_54) ;  /* 0x0000005000017945 */ /* 0x000fe40003800000 */
[----:B------:R-:W-:-:S05]  /*3350*/  FFMA R37, R37, R154, R12 ;  /* 0x0000009a25257223 */ /* 0x000fca000000000c */
[----:B------:R0:W-:Y:S05]  /*3360*/  @P2 STG.E desc[UR36][R4.64+0x64], R37 ;  /* 0x0000642504002986 */ /* 0x0001ea000c101924 */
[----:B------:R-:W-:Y:S05]  /*3370*/  @!P0 BRA `(.L_x_55) ;  /* 0x0000000000048947 */ /* 0x000fea0003800000 */
[----:B------:R0:W5:Y:S02]  /*3380*/  LDG.E.LTC128B R152, desc[UR36][R8.64+0x60] ;  /* 0x0000602408987981 */ /* 0x000164000c1e1920 */
.L_x_55:
[----:B------:R-:W-:Y:S05]  /*3390*/  BSYNC B1 ;  /* 0x0000000000017941 */ /* 0x000fea0003800000 */
.L_x_54:
        /* <DEDUP_REMOVED lines=8> */
.L_x_57:
[----:B------:R-:W-:Y:S05]  /*3420*/  BSYNC B1 ;  /* 0x0000000000017941 */ /* 0x000fea0003800000 */
.L_x_56:
        /* <DEDUP_REMOVED lines=8> */
.L_x_59:
[----:B------:R-:W-:Y:S05]  /*34b0*/  BSYNC B1 ;  /* 0x0000000000017941 */ /* 0x000fea0003800000 */
.L_x_58:
[----:B0----5:R-:W-:Y:S01]  /*34c0*/  FMUL R13, R152, R155 ;  /* 0x0000009b980d7220 */ /* 0x021fe20000400000 */
[----:B------:R-:W-:Y:S01]  /*34d0*/  ISETP.GT.AND P1, PT, R0, RZ, P0 ;  /* 0x000000ff0000720c */ /* 0x000fe20000724270 */
[----:B------:R-:W-:Y:S02]  /*34e0*/  BSSY B1, `(.L_x_60) ;  /* 0x0000005000017945 */ /* 0x000fe40003800000 */
[----:B------:R-:W-:-:S05]  /*34f0*/  FFMA R13, R40, R154, R13 ;  /* 0x0000009a280d7223 */ /* 0x000fca000000000d */
[----:B------:R0:W-:Y:S05]  /*3500*/  @P3 STG.E desc[UR36][R4.64+0x80], R13 ;  /* 0x0000800d04003986 */ /* 0x0001ea000c101924 */
[----:B------:R-:W-:Y:S05]  /*3510*/  @!P1 BRA `(.L_x_61) ;  /* 0x0000000000049947 */ /* 0x000fea0003800000 */
[----:B------:R0:W5:Y:S02]  /*3520*/  LDG.E.LTC128B R152, desc[UR36][R6.64+0x84] ;  /* 0x0000842406987981 */ /* 0x000164000c1e1920 */
.L_x_61:
[----:B------:R-:W-:Y:S05]  /*3530*/  BSYNC B1 ;  /* 0x0000000000017941 */ /* 0x000fea0003800000 */
.L_x_60:
[----:B-----5:R-:W-:Y:S01]  /*3540*/  FMUL R12, R152, R155 ;  /* 0x0000009b980c7220 */ /* 0x020fe20000400000 */
[----:B------:R-:W-:Y:S01]  /*3550*/  ISETP.GT.AND P2, PT, R0, 0x8, P2 ;  /* 0x000000080000780c */ /* 0x000fe20001744270 */
[----:B------:R-:W-:Y:S02]  /*3560*/  BSSY B1, `(.L_x_62) ;  /* 0x0000005000017945 */ /* 0x000fe40003800000 */
[----:B------:R-:W-:-:S05]  /*3570*/  FFMA R41, R41, R154, R12 ;  /* 0x0000009a29297223 */ /* 0x000fca000000000c */
[----:B------:R0:W-:Y:S05]  /*3580*/  @P1 STG.E desc[UR36][R4.64+0x84], R41 ;  /* 0x0000842904001986 */ /* 0x0001ea000c101924 */
[----:B------:R-:W-:Y:S05]  /*3590*/  @!P2 BRA `(.L_x_63) ;  /* 0x000000000004a947 */ /* 0x000fea0003800000 */
[----:B------:R0:W5:Y:S02]  /*35a0*/  LDG.E.LTC128B R152, desc[UR36][R8.64+0x80] ;  /* 0x0000802408987981 */ /* 0x000164000c1e1920 */
.L_x_63:
[----:B------:R-:W-:Y:S05]  /*35b0*/  BSYNC B1 ;  /* 0x0000000000017941 */ /* 0x000fea0003800000 */
.L_x_62:
        /* <DEDUP_REMOVED lines=8> */
.L_x_65:
[----:B------:R-:W-:Y:S05]  /*3640*/  BSYNC B1 ;  /* 0x0000000000017941 */ /* 0x000fea0003800000 */
.L_x_64:
        /* <DEDUP_REMOVED lines=8> */
.L_x_67:
[----:B------:R-:W-:Y:S05]  /*36d0*/  BSYNC B1 ;  /* 0x0000000000017941 */ /* 0x000fea0003800000 */
.L_x_66:
[----:B0----5:R-:W-:Y:S01]  /*36e0*/  FMUL R13, R152, R155 ;  /* 0x0000009b980d7220 */ /* 0x021fe20000400000 */
[----:B------:R-:W-:Y:S01]  /*36f0*/  ISETP.GT.AND P0, PT, R0, RZ, P2 ;  /* 0x000000ff0000720c */ /* 0x000fe20001704270 */
[----:B------:R-:W-:Y:S02]  /*3700*/  BSSY B1, `(.L_x_68) ;  /* 0x0000005000017945 */ /* 0x000fe40003800000 */
[----:B------:R-:W-:-:S05]  /*3710*/  FFMA R13, R44, R154, R13 ;  /* 0x0000009a2c0d7223 */ /* 0x000fca000000000d */
[----:B------:R0:W-:Y:S05]  /*3720*/  @P3 STG.E desc[UR36][R4.64+0xa0], R13 ;  /* 0x0000a00d04003986 */ /* 0x0001ea000c101924 */
[----:B------:R-:W-:Y:S05]  /*3730*/  @!P0 BRA `(.L_x_69) ;  /* 0x0000000000048947 */ /* 0x000fea0003800000 */
[----:B------:R0:W5:Y:S02]  /*3740*/  LDG.E.LTC128B R152, desc[UR36][R6.64+0xa4] ;  /* 0x0000a42406987981 */ /* 0x000164000c1e1920 */
.L_x_69:
[----:B------:R-:W-:Y:S05]  /*3750*/  BSYNC B1 ;  /* 0x0000000000017941 */ /* 0x000fea0003800000 */
.L_x_68:
[----:B-----5:R-:W-:Y:S01]  /*3760*/  FMUL R12, R152, R155 ;  /* 0x0000009b980c7220 */ /* 0x020fe20000400000 */
[----:B------:R-:W-:Y:S01]  /*3770*/  ISETP.GT.AND P1, PT, R0, 0x8, P1 ;  /* 0x000000080000780c */ /* 0x000fe20000f24270 */
[----:B------:R-:W-:Y:S02]  /*3780*/  BSSY B1, `(.L_x_70) ;  /* 0x0000005000017945 */ /* 0x000fe40003800000 */
[----:B------:R-:W-:-:S05]  /*3790*/  FFMA R45, R45, R154, R12 ;  /* 0x0000009a2d2d7223 */ /* 0x000fca000000000c */
[----:B------:R0:W-:Y:S05]  /*37a0*/  @P0 STG.E desc[UR36][R4.64+0xa4], R45 ;  /* 0x0000a42d04000986 */ /* 0x0001ea000c101924 */
[----:B------:R-:W-:Y:S05]  /*37b0*/  @!P1 BRA `(.L_x_71) ;  /* 0x0000000000049947 */ /* 0x000fea0003800000 */
[----:B------:R0:W5:Y:S02]  /*37c0*/  LDG.E.LTC128B R152, desc[UR36][R8.64+0xa0] ;  /* 0x0000a02408987981 */ /* 0x000164000c1e1920 */
.L_x_71:
[----:B------:R-:W-:Y:S05]  /*37d0*/  BSYNC B1 ;  /* 0x0000000000017941 */ /* 0x000fea0003800000 */
.L_x_70:
        /* <DEDUP_REMOVED lines=8> */
.L_x_73:
[----:B------:R-:W-:Y:S05]  /*3860*/  BSYNC B1 ;  /* 0x0000000000017941 */ /* 0x000fea0003800000 */
.L_x_72:
        /* <DEDUP_REMOVED lines=8> */
.L_x_75:
[----:B------:R-:W-:Y:S05]  /*38f0*/  BSYNC B1 ;  /* 0x0000000000017941 */ /* 0x000fea0003800000 */
.L_x_74:
[----:B0----5:R-:W-:Y:S01]  /*3900*/  FMUL R13, R152, R155 ;  /* 0x0000009b980d7220 */ /* 0x021fe20000400000 */
[----:B------:R-:W-:Y:S01]  /*3910*/  ISETP.GT.AND P2, PT, R0, RZ, P1 ;  /* 0x000000ff0000720c */ /* 0x000fe20000f44270 */
[----:B------:R-:W-:Y:S02]  /*3920*/  BSSY B1, `(.L_x_76) ;  /* 0x0000005000017945 */ /* 0x000fe40003800000 */
[----:B------:R-:W-:-:S05]  /*3930*/  FFMA R13, R48, R154, R13 ;  /* 0x0000009a300d7223 */ /* 0x000fca000000000d */
[----:B------:R0:W-:Y:S05]  /*3940*/  @P3 STG.E desc[UR36][R4.64+0xc0], R13 ;  /* 0x0000c00d04003986 */ /* 0x0001ea000c101924 */
[----:B------:R-:W-:Y:S05]  /*3950*/  @!P2 BRA `(.L_x_77) ;  /* 0x000000000004a947 */ /* 0x000fea0003800000 */
[----:B------:R0:W5:Y:S02]  /*3960*/  LDG.E.LTC128B R152, desc[UR36][R6.64+0xc4] ;  /* 0x0000c42406987981 */ /* 0x000164000c1e1920 */
.L_x_77:
[----:B------:R-:W-:Y:S05]  /*3970*/  BSYNC B1 ;  /* 0x0000000000017941 */ /* 0x000fea0003800000 */
.L_x_76:
[----:B-----5:R-:W-:Y:S01]  /*3980*/  FMUL R12, R152, R155 ;  /* 0x0000009b980c7220 */ /* 0x020fe20000400000 */
[----:B------:R-:W-:Y:S01]  /*3990*/  ISETP.GT.AND P0, PT, R0, 0x8, P0 ;  /* 0x000000080000780c */ /* 0x000fe20000704270 */
[----:B------:R-:W-:Y:S02]  /*39a0*/  BSSY B1, `(.L_x_78) ;  /* 0x0000005000017945 */ /* 0x000fe40003800000 */
[----:B------:R-:W-:-:S05]  /*39b0*/  FFMA R49, R49, R154, R12 ;  /* 0x0000009a31317223 */ /* 0x000fca000000000c */
[----:B------:R0:W-:Y:S05]  /*39c0*/  @P2 STG.E desc[UR36][R4.64+0xc4], R49 ;  /* 0x0000c43104002986 */ /* 0x0001ea000c101924 */
[----:B------:R-:W-:Y:S05]  /*39d0*/  @!P0 BRA `(.L_x_79) ;  /* 0x0000000000048947 */ /* 0x000fea0003800000 */
[----:B------:R0:W5:Y:S02]  /*39e0*/  LDG.E.LTC128B R152, desc[UR36][R8.64+0xc0] ;  /* 0x0000c02408987981 */ /* 0x000164000c1e1920 */
.L_x_79:
[----:B------:R-:W-:Y:S05]  /*39f0*/  BSYNC B1 ;  /* 0x0000000000017941 */ /* 0x000fea0003800000 */
.L_x_78:
        /* <DEDUP_REMOVED lines=8> */
.L_x_81:
[----:B------:R-:W-:Y:S05]  /*3a80*/  BSYNC B1 ;  /* 0x0000000000017941 */ /* 0x000fea0003800000 */
.L_x_80:
        /* <DEDUP_REMOVED lines=8> */
.L_x_83:
[----:B------:R-:W-:Y:S05]  /*3b10*/  BSYNC B1 ;  /* 0x0000000000017941 */ /* 0x000fea0003800000 */
.L_x_82:
[----:B0----5:R-:W-:Y:S01]  /*3b20*/  FMUL R13, R152, R155 ;  /* 0x0000009b980d7220 */ /* 0x021fe20000400000 */
[----:B------:R-:W-:Y:S01]  /*3b30*/  ISETP.GT.AND P1, PT, R0, RZ, P0 ;  /* 0x000000ff0000720c */ /* 0x000fe20000724270 */
[----:B------:R-:W-:Y:S02]  /*3b40*/  BSSY B1, `(.L_x_84) ;  /* 0x0000005000017945 */ /* 0x000fe40003800000 */
[----:B------:R-:W-:-:S05]  /*3b50*/  FFMA R13, R52, R154, R13 ;  /* 0x0000009a340d7223 */ /* 0x000fca000000000d */
[----:B------:R0:W-:Y:S05]  /*3b60*/  @P3 STG.E desc[UR36][R4.64+0xe0], R13 ;  /* 0x0000e00d04003986 */ /* 0x0001ea000c101924 */
[----:B------:R-:W-:Y:S05]  /*3b70*/  @!P1 BRA `(.L_x_85) ;  /* 0x0000000000049947 */ /* 0x000fea0003800000 */
[----:B------:R0:W5:Y:S02]  /*3b80*/  LDG.E.LTC128B R152, desc[UR36][R6.64+0xe4] ;  /* 0x0000e42406987981 */ /* 0x000164000c1e1920 */
.L_x_85:
[----:B------:R-:W-:Y:S05]  /*3b90*/  BSYNC B1 ;  /* 0x0000000000017941 */ /* 0x000fea0003800000 */
.L_x_84:
[----:B-----5:R-:W-:Y:S01]  /*3ba0*/  FMUL R12, R152, R155 ;  /* 0x0000009b980c7220 */ /* 0x020fe20000400000 */
[----:B------:R-:W-:Y:S01]  /*3bb0*/  ISETP.GT.AND P2, PT, R0, 0x8, P2 ;  /* 0x000000080000780c */ /* 0x000fe20001744270 */
[----:B------:R-:W-:Y:S02]  /*3bc0*/  BSSY B1, `(.L_x_86) ;  /* 0x0000005000017945 */ /* 0x000fe40003800000 */
[----:B------:R-:W-:-:S05]  /*3bd0*/  FFMA R53, R53, R154, R12 ;  /* 0x0000009a35357223 */ /* 0x000fca000000000c */
[----:B------:R0:W-:Y:S05]  /*3be0*/  @P1 STG.E desc[UR36][R4.64+0xe4], R53 ;  /* 0x0000e43504001986 */ /* 0x0001ea000c101924 */
[----:B------:R-:W-:Y:S05]  /*3bf0*/  @!P2 BRA `(.L_x_87) ;  /* 0x000000000004a947 */ /* 0x000fea0003800000 */
[----:B------:R0:W5:Y:S02]  /*3c00*/  LDG.E.LTC128B R152, desc[UR36][R8.64+0xe0] ;  /* 0x0000e02408987981 */ /* 0x000164000c1e1920 */
.L_x_87:
[----:B------:R-:W-:Y:S05]  /*3c10*/  BSYNC B1 ;  /* 0x0000000000017941 */ /* 0x000fea0003800000 */
.L_x_86:
        /* <DEDUP_REMOVED lines=8> */
.L_x_89:
[----:B------:R-:W-:Y:S05]  /*3ca0*/  BSYNC B1 ;  /* 0x0000000000017941 */ /* 0x000fea0003800000 */
.L_x_88:
        /* <DEDUP_REMOVED lines=8> */
.L_x_91:
[----:B------:R-:W-:Y:S05]  /*3d30*/  BSYNC B1 ;  /* 0x0000000000017941 */ /* 0x000fea0003800000 */
.L_x_90:
[----:B0----5:R-:W-:Y:S01]  /*3d40*/  FMUL R13, R152, R155 ;  /* 0x0000009b980d7220 */ /* 0x021fe20000400000 */
[----:B------:R-:W-:Y:S01]  /*3d50*/  ISETP.GT.AND P0, PT, R0, RZ, P2 ;  /* 0x000000ff0000720c */ /* 0x000fe20001704270 */
[----:B------:R-:W-:Y:S02]  /*3d60*/  BSSY B1, `(.L_x_92) ;  /* 0x0000005000017945 */ /* 0x000fe40003800000 */
[----:B------:R-:W-:-:S05]  /*3d70*/  FFMA R13, R56, R154, R13 ;  /* 0x0000009a380d7223 */ /* 0x000fca000000000d */
[----:B------:R0:W-:Y:S05]  /*3d80*/  @P3 STG.E desc[UR36][R4.64+0x100], R13 ;  /* 0x0001000d04003986 */ /* 0x0001ea000c101924 */
[----:B------:R-:W-:Y:S05]  /*3d90*/  @!P0 BRA `(.L_x_93) ;  /* 0x0000000000048947 */ /* 0x000fea0003800000 */
[----:B------:R0:W5:Y:S02]  /*3da0*/  LDG.E.LTC128B R152, desc[UR36][R6.64+0x104] ;  /* 0x0001042406987981 */ /* 0x000164000c1e1920 */
.L_x_93:
[----:B------:R-:W-:Y:S05]  /*3db0*/  BSYNC B1 ;  /* 0x0000000000017941 */ /* 0x000fea0003800000 */
.L_x_92:
[----:B-----5:R-:W-:Y:S01]  /*3dc0*/  FMUL R12, R152, R155 ;  /* 0x0000009b980c7220 */ /* 0x020fe20000400000 */
[----:B------:R-:W-:Y:S01]  /*3dd0*/  ISETP.GT.AND P1, PT, R0, 0x8, P1 ;  /* 0x000000080000780c */ /* 0x000fe20000f24270 */
[----:B------:R-:W-:Y:S02]  /*3de0*/  BSSY B1, `(.L_x_94) ;  /* 0x0000005000017945 */ /* 0x000fe40003800000 */
[----:B------:R-:W-:-:S05]  /*3df0*/  FFMA R57, R57, R154, R12 ;  /* 0x0000009a39397223 */ /* 0x000fca000000000c */
[----:B------:R0:W-:Y:S05]  /*3e00*/  @P0 STG.E desc[UR36][R4.64+0x104], R57 ;  /* 0x0001043904000986 */ /* 0x0001ea000c101924 */
[----:B------:R-:W-:Y:S05]  /*3e10*/  @!P1 BRA `(.L_x_95) ;  /* 0x0000000000049947 */ /* 0x000fea0003800000 */
[----:B------:R0:W5:Y:S02]  /*3e20*/  LDG.E.LTC128B R152, desc[UR36][R8.64+0x100] ;  /* 0x0001002408987981 */ /* 0x000164000c1e1920 */
.L_x_95:
[----:B------:R-:W-:Y:S05]  /*3e30*/  BSYNC B1 ;  /* 0x0000000000017941 */ /* 0x000fea0003800000 */
.L_x_94:
        /* <DEDUP_REMOVED lines=8> */
.L_x_97:
[----:B------:R-:W-:Y:S05]  /*3ec0*/  BSYNC B1 ;  /* 0x0000000000017941 */ /* 0x000fea0003800000 */
.L_x_96:
        /* <DEDUP_REMOVED lines=8> */
.L_x_99:
[----:B------:R-:W-:Y:S05]  /*3f50*/  BSYNC B1 ;  /* 0x0000000000017941 */ /* 0x000fea0003800000 */
.L_x_98:
[----:B0----5:R-:W-:Y:S01]  /*3f60*/  FMUL R13, R152, R155 ;  /* 0x0000009b980d7220 */ /* 0x021fe20000400000 */
[----:B------:R-:W-:Y:S01]  /*3f70*/  ISETP.GT.AND P2, PT, R0, RZ, P1 ;  /* 0x000000ff0000720c */ /* 0x000fe20000f44270 */
[----:B------:R-:W-:Y:S02]  /*3f80*/  BSSY B1, `(.L_x_100) ;  /* 0x0000005000017945 */ /* 0x000fe40003800000 */
[----:B------:R-:W-:-:S05]  /*3f90*/  FFMA R13, R60, R154, R13 ;  /* 0x0000009a3c0d7223 */ /* 0x000fca000000000d */
[----:B------:R0:W-:Y:S05]  /*3fa0*/  @P3 STG.E desc[UR36][R4.64+0x120], R13 ;  /* 0x0001200d04003986 */ /* 0x0001ea000c101924 */
[----:B------:R-:W-:Y:S05]  /*3fb0*/  @!P2 BRA `(.L_x_101) ;  /* 0x000000000004a947 */ /* 0x000fea0003800000 */
[----:B------:R0:W5:Y:S02]  /*3fc0*/  LDG.E.LTC128B R152, desc[UR36][R6.64+0x124] ;  /* 0x0001242406987981 */ /* 0x000164000c1e1920 */
.L_x_101:
[----:B------:R-:W-:Y:S05]  /*3fd0*/  BSYNC B1 ;  /* 0x0000000000017941 */ /* 0x000fea0003800000 */
.L_x_100:
[----:B-----5:R-:W-:Y:S01]  /*3fe0*/  FMUL R12, R152, R155 ;  /* 0x0000009b980c7220 */ /* 0x020fe20000400000 */
[----:B------:R-:W-:Y:S01]  /*3ff0*/  ISETP.GT.AND P0, PT, R0, 0x8, P0 ;  /* 0x000000080000780c */ /* 0x000fe20000704270 */
[----:B------:R-:W-:Y:S02]  /*4000*/  BSSY B1, `(.L_x_102) ;  /* 0x0000005000017945 */ /* 0x000fe40003800000 */
[----:B------:R-:W-:-:S05]  /*4010*/  FFMA R61, R61, R154, R12 ;  /* 0x0000009a3d3d7223 */ /* 0x000fca000000000c */
[----:B------:R0:W-:Y:S05]  /*4020*/  @P2 STG.E desc[UR36][R4.64+0x124], R61 ;  /* 0x0001243d04002986 */ /* 0x0001ea000c101924 */
[----:B------:R-:W-:Y:S05]  /*4030*/  @!P0 BRA `(.L_x_103) ;  /* 0x0000000000048947 */ /* 0x000fea0003800000 */
[----:B------:R0:W5:Y:S02]  /*4040*/  LDG.E.LTC128B R152, desc[UR36][R8.64+0x120] ;  /* 0x0001202408987981 */ /* 0x000164000c1e1920 */
.L_x_103:
[----:B------:R-:W-:Y:S05]  /*4050*/  BSYNC B1 ;  /* 0x0000000000017941 */ /* 0x000fea0003800000 */
.L_x_102:
        /* <DEDUP_REMOVED lines=8> */
.L_x_105:
[----:B------:R-:W-:Y:S05]  /*40e0*/  BSYNC B1 ;  /* 0x0000000000017941 */ /* 0x000fea0003800000 */
.L_x_104:
        /* <DEDUP_REMOVED lines=8> */
.L_x_107:
[----:B------:R-:W-:Y:S05]  /*4170*/  BSYNC B1 ;  /* 0x0000000000017941 */ /* 0x000fea0003800000 */
.L_x_106:
[----:B0----5:R-:W-:Y:S01]  /*4180*/  FMUL R13, R152, R155 ;  /* 0x0000009b980d7220 */ /* 0x021fe20000400000 */
[----:B------:R-:W-:Y:S01]  /*4190*/  ISETP.GT.AND P1, PT, R0, RZ, P0 ;  /* 0x000000ff0000720c */ /* 0x000fe20000724270 */
[----:B------:R-:W-:Y:S02]  /*41a0*/  BSSY B1, `(.L_x_108) ;  /* 0x0000005000017945 */ /* 0x000fe40003800000 */
[----:B------:R-:W-:-:S05]  /*41b0*/  FFMA R13, R64, R154, R13 ;  /* 0x0000009a400d7223 */ /* 0x000fca000000000d */
[----:B------:R0:W-:Y:S05]  /*41c0*/  @P3 STG.E desc[UR36][R4.64+0x140], R13 ;  /* 0x0001400d04003986 */ /* 0x0001ea000c101924 */
[----:B------:R-:W-:Y:S05]  /*41d0*/  @!P1 BRA `(.L_x_109) ;  /* 0x0000000000049947 */ /* 0x000fea0003800000 */
[----:B------:R0:W5:Y:S02]  /*41e0*/  LDG.E.LTC128B R152, desc[UR36][R6.64+0x144] ;  /* 0x0001442406987981 */ /* 0x000164000c1e1920 */
.L_x_109:
[----:B------:R-:W-:Y:S05]  /*41f0*/  BSYNC B1 ;  /* 0x0000000000017941 */ /* 0x000fea0003800000 */
.L_x_108:
[----:B-----5:R-:W-:Y:S01]  /*4200*/  FMUL R12, R152, R155 ;  /* 0x0000009b980c7220 */ /* 0x020fe20000400000 */
[----:B------:R-:W-:Y:S01]  /*4210*/  ISETP.GT.AND P2, PT, R0, 0x8, P2 ;  /* 0x000000080000780c */ /* 0x000fe20001744270 */
[----:B------:R-:W-:Y:S02]  /*4220*/  BSSY B1, `(.L_x_110) ;  /* 0x0000005000017945 */ /* 0x000fe40003800000 */
[----:B------:R-:W-:-:S05]  /*4230*/  FFMA R65, R65, R154, R12 ;  /* 0x0000009a41417223 */ /* 0x000fca000000000c */
[----:B------:R0:W-:Y:S05]  /*4240*/  @P1 STG.E desc[UR36][R4.64+0x144], R65 ;  /* 0x0001444104001986 */ /* 0x0001ea000c101924 */
[----:B------:R-:W-:Y:S05]  /*4250*/  @!P2 BRA `(.L_x_111) ;  /* 0x000000000004a947 */ /* 0x000fea0003800000 */
[----:B------:R0:W5:Y:S02]  /*4260*/  LDG.E.LTC128B R152, desc[UR36][R8.64+0x140] ;  /* 0x0001402408987981 */ /* 0x000164000c1e1920 */
.L_x_111:
[----:B------:R-:W-:Y:S05]  /*4270*/  BSYNC B1 ;  /* 0x0000000000017941 */ /* 0x000fea0003800000 */
.L_x_110:
        /* <DEDUP_REMOVED lines=8> */
.L_x_113:
[----:B------:R-:W-:Y:S05]  /*4300*/  BSYNC B1 ;  /* 0x0000000000017941 */ /* 0x000fea0003800000 */
.L_x_112:
        /* <DEDUP_REMOVED lines=8> */
.L_x_115:
[----:B------:R-:W-:Y:S05]  /*4390*/  BSYNC B1 ;  /* 0x0000000000017941 */ /* 0x000fea0003800000 */
.L_x_114:
[----:B0----5:R-:W-:Y:S01]  /*43a0*/  FMUL R13, R152, R155 ;  /* 0x0000009b980d7220 */ /* 0x021fe20000400000 */
[----:B------:R-:W-:Y:S01]  /*43b0*/  ISETP.GT.AND P0, PT, R0, RZ, P2 ;  /* 0x000000ff0000720c */ /* 0x000fe20001704270 */
[----:B------:R-:W-:Y:S02]  /*43c0*/  BSSY B1, `(.L_x_116) ;  /* 0x0000005000017945 */ /* 0x000fe40003800000 */
[----:B------:R-:W-:-:S05]  /*43d0*/  FFMA R13, R68, R154, R13 ;  /* 0x0000009a440d7223 */ /* 0x000fca000000000d */
[----:B------:R0:W-:Y:S05]  /*43e0*/  @P3 STG.E desc[UR36][R4.64+0x160], R13 ;  /* 0x0001600d04003986 */ /* 0x0001ea000c101924 */
[----:B------:R-:W-:Y:S05]  /*43f0*/  @!P0 BRA `(.L_x_117) ;  /* 0x0000000000048947 */ /* 0x000fea0003800000 */
[----:B------:R0:W5:Y:S02]  /*4400*/  LDG.E.LTC128B R152, desc[UR36][R6.64+0x164] ;  /* 0x0001642406987981 */ /* 0x000164000c1e1920 */
.L_x_117:
[----:B------:R-:W-:Y:S05]  /*4410*/  BSYNC B1 ;  /* 0x0000000000017941 */ /* 0x000fea0003800000 */
.L_x_116:
[----:B-----5:R-:W-:Y:S01]  /*4420*/  FMUL R12, R152, R155 ;  /* 0x0000009b980c7220 */ /* 0x020fe20000400000 */
[----:B------:R-:W-:Y:S01]  /*4430*/  ISETP.GT.AND P1, PT, R0, 0x8, P1 ;  /* 0x000000080000780c */ /* 0x000fe20000f24270 */
[----:B------:R-:W-:Y:S02]  /*4440*/  BSSY B1, `(.L_x_118) ;  /* 0x0000005000017945 */ /* 0x000fe40003800000 */
[----:B------:R-:W-:-:S05]  /*4450*/  FFMA R69, R69, R154, R12 ;  /* 0x0000009a45457223 */ /* 0x000fca000000000c */
[----:B------:R0:W-:Y:S05]  /*4460*/  @P0 STG.E desc[UR36][R4.64+0x164], R69 ;  /* 0x0001644504000986 */ /* 0x0001ea000c101924 */
[----:B------:R-:W-:Y:S05]  /*4470*/  @!P1 BRA `(.L_x_119) ;  /* 0x0000000000049947 */ /* 0x000fea0003800000 */
[----:B------:R0:W5:Y:S02]  /*4480*/  LDG.E.LTC128B R152, desc[UR36][R8.64+0x160] ;  /* 0x0001602408987981 */ /* 0x000164000c1e1920 */
.L_x_119:
[----:B------:R-:W-:Y:S05]  /*4490*/  BSYNC B1 ;  /* 0x0000000000017941 */ /* 0x000fea0003800000 */
.L_x_118:
        /* <DEDUP_REMOVED lines=8> */
.L_x_121:
[----:B------:R-:W-:Y:S05]  /*4520*/  BSYNC B1 ;  /* 0x0000000000017941 */ /* 0x000fea0003800000 */
.L_x_120:
        /* <DEDUP_REMOVED lines=8> */
.L_x_123:
[----:B------:R-:W-:Y:S05]  /*45b0*/  BSYNC B1 ;  /* 0x0000000000017941 */ /* 0x000fea0003800000 */
.L_x_122:
[----:B0----5:R-:W-:Y:S01]  /*45c0*/  FMUL R13, R152, R155 ;  /* 0x0000009b980d7220 */ /* 0x021fe20000400000 */
[----:B------:R-:W-:Y:S01]  /*45d0*/  ISETP.GT.AND P2, PT, R0, RZ, P1 ;  /* 0x000000ff0000720c */ /* 0x000fe20000f44270 */
[----:B------:R-:W-:Y:S02]  /*45e0*/  BSSY B1, `(.L_x_124) ;  /* 0x0000005000017945 */ /* 0x000fe40003800000 */
[----:B------:R-:W-:-:S05]  /*45f0*/  FFMA R13, R72, R154, R13 ;  /* 0x0000009a480d7223 */ /* 0x000fca000000000d */
[----:B------:R0:W-:Y:S05]  /*4600*/  @P3 STG.E desc[UR36][R4.64+0x180], R13 ;  /* 0x0001800d04003986 */ /* 0x0001ea000c101924 */
[----:B------:R-:W-:Y:S05]  /*4610*/  @!P2 BRA `(.L_x_125) ;  /* 0x000000000004a947 */ /* 0x000fea0003800000 */
[----:B------:R0:W5:Y:S02]  /*4620*/  LDG.E.LTC128B R152, desc[UR36][R6.64+0x184] ;  /* 0x0001842406987981 */ /* 0x000164000c1e1920 */
.L_x_125:
[----:B------:R-:W-:Y:S05]  /*4630*/  BSYNC B1 ;  /* 0x0000000000017941 */ /* 0x000fea0003800000 */
.L_x_124:
[----:B-----5:R-:W-:Y:S01]  /*4640*/  FMUL R12, R152, R155 ;  /* 0x0000009b980c7220 */ /* 0x020fe20000400000 */
[----:B------:R-:W-:Y:S01]  /*4650*/  ISETP.GT.AND P0, PT, R0, 0x8, P0 ;  /* 0x000000080000780c */ /* 0x000fe20000704270 */
[----:B------:R-:W-:Y:S02]  /*4660*/  BSSY B1, `(.L_x_126) ;  /* 0x0000005000017945 */ /* 0x000fe40003800000 */
[----:B------:R-:W-:-:S05]  /*4670*/  FFMA R73, R73, R154, R12 ;  /* 0x0000009a49497223 */ /* 0x000fca000000000c */
[----:B------:R0:W-:Y:S05]  /*4680*/  @P2 STG.E desc[UR36][R4.64+0x184], R73 ;  /* 0x0001844904002986 */ /* 0x0001ea000c101924 */
[----:B------:R-:W-:Y:S05]  /*4690*/  @!P0 BRA `(.L_x_127) ;  /* 0x0000000000048947 */ /* 0x000fea0003800000 */
[----:B------:R0:W5:Y:S02]  /*46a0*/  LDG.E.LTC128B R152, desc[UR36][R8.64+0x180] ;  /* 0x0001802408987981 */ /* 0x000164000c1e1920 */
.L_x_127:
[----:B------:R-:W-:Y:S05]  /*46b0*/  BSYNC B1 ;  /* 0x0000000000017941 */ /* 0x000fea0003800000 */
.L_x_126:
        /* <DEDUP_REMOVED lines=8> */
.L_x_129:
[----:B------:R-:W-:Y:S05]  /*4740*/  BSYNC B1 ;  /* 0x0000000000017941 */ /* 0x000fea0003800000 */
.L_x_128:
        /* <DEDUP_REMOVED lines=8> */
.L_x_131:
[----:B------:R-:W-:Y:S05]  /*47d0*/  BSYNC B1 ;  /* 0x0000000000017941 */ /* 0x000fea0003800000 */
.L_x_130:
[----:B0----5:R-:W-:Y:S01]  /*47e0*/  FMUL R13, R152, R155 ;  /* 0x0000009b980d7220 */ /* 0x021fe20000400000 */
[----:B------:R-:W-:Y:S01]  /*47f0*/  ISETP.GT.AND P1, PT, R0, RZ, P0 ;  /* 0x000000ff0000720c */ /* 0x000fe20000724270 */
[----:B------:R-:W-:Y:S02]  /*4800*/  BSSY B1, `(.L_x_132) ;  /* 0x0000005000017945 */ /* 0x000fe40003800000 */
[----:B------:R-:W-:-:S05]  /*4810*/  FFMA R13, R76, R154, R13 ;  /* 0x0000009a4c0d7223 */ /* 0x000fca000000000d */
[----:B------:R0:W-:Y:S05]  /*4820*/  @P3 STG.E desc[UR36][R4.64+0x1a0], R13 ;  /* 0x0001a00d04003986 */ /* 0x0001ea000c101924 */
[----:B------:R-:W-:Y:S05]  /*4830*/  @!P1 BRA `(.L_x_133) ;  /* 0x0000000000049947 */ /* 0x000fea0003800000 */
[----:B------:R0:W5:Y:S02]  /*4840*/  LDG.E.LTC128B R152, desc[UR36][R6.64+0x1a4] ;  /* 0x0001a42406987981 */ /* 0x000164000c1e1920 */
.L_x_133:
[----:B------:R-:W-:Y:S05]  /*4850*/  BSYNC B1 ;  /* 0x0000000000017941 */ /* 0x000fea0003800000 */
.L_x_132:
[----:B-----5:R-:W-:Y:S01]  /*4860*/  FMUL R12, R152, R155 ;  /* 0x0000009b980c7220 */ /* 0x020fe20000400000 */
[----:B------:R-:W-:Y:S01]  /*4870*/  ISETP.GT.AND P2, PT, R0, 0x8, P2 ;  /* 0x000000080000780c */ /* 0x000fe20001744270 */
[----:B------:R-:W-:Y:S02]  /*4880*/  BSSY B1, `(.L_x_134) ;  /* 0x0000005000017945 */ /* 0x000fe40003800000 */
[----:B------:R-:W-:-:S05]  /*4890*/  FFMA R77, R77, R154, R12 ;  /* 0x0000009a4d4d7223 */ /* 0x000fca000000000c */
[----:B------:R0:W-:Y:S05]  /*48a0*/  @P1 STG.E desc[UR36][R4.64+0x1a4], R77 ;  /* 0x0001a44d04001986 */ /* 0x0001ea000c101924 */
[----:B------:R-:W-:Y:S05]  /*48b0*/  @!P2 BRA `(.L_x_135) ;  /* 0x000000000004a947 */ /* 0x000fea0003800000 */
[----:B------:R0:W5:Y:S02]  /*48c0*/  LDG.E.LTC128B R152, desc[UR36][R8.64+0x1a0] ;  /* 0x0001a02408987981 */ /* 0x000164000c1e1920 */
.L_x_135:
[----:B------:R-:W-:Y:S05]  /*48d0*/  BSYNC B1 ;  /* 0x0000000000017941 */ /* 0x000fea0003800000 */
.L_x_134:
        /* <DEDUP_REMOVED lines=8> */
.L_x_137:
[----:B------:R-:W-:Y:S05]  /*4960*/  BSYNC B1 ;  /* 0x0000000000017941 */ /* 0x000fea0003800000 */
.L_x_136:
        /* <DEDUP_REMOVED lines=8> */
.L_x_139:
[----:B------:R-:W-:Y:S05]  /*49f0*/  BSYNC B1 ;  /* 0x0000000000017941 */ /* 0x000fea0003800000 */
.L_x_138:
[----:B0----5:R-:W-:Y:S01]  /*4a00*/  FMUL R13, R152, R155 ;  /* 0x0000009b980d7220 */ /* 0x021fe20000400000 */
[----:B------:R-:W-:Y:S01]  /*4a10*/  ISETP.GT.AND P0, PT, R0, RZ, P2 ;  /* 0x000000ff0000720c */ /* 0x000fe20001704270 */
[----:B------:R-:W-:Y:S02]  /*4a20*/  BSSY B1, `(.L_x_140) ;  /* 0x0000005000017945 */ /* 0x000fe40003800000 */
[----:B------:R-:W-:-:S05]  /*4a30*/  FFMA R13, R80, R154, R13 ;  /* 0x0000009a500d7223 */ /* 0x000fca000000000d */
[----:B------:R0:W-:Y:S05]  /*4a40*/  @P3 STG.E desc[UR36][R4.64+0x1c0], R13 ;  /* 0x0001c00d04003986 */ /* 0x0001ea000c101924 */
[----:B------:R-:W-:Y:S05]  /*4a50*/  @!P0 BRA `(.L_x_141) ;  /* 0x0000000000048947 */ /* 0x000fea0003800000 */
[----:B------:R0:W5:Y:S02]  /*4a60*/  LDG.E.LTC128B R152, desc[UR36][R6.64+0x1c4] ;  /* 0x0001c42406987981 */ /* 0x000164000c1e1920 */
.L_x_141:
[----:B------:R-:W-:Y:S05]  /*4a70*/  BSYNC B1 ;  /* 0x0000000000017941 */ /* 0x000fea0003800000 */
.L_x_140:
[----:B-----5:R-:W-:Y:S01]  /*4a80*/  FMUL R12, R152, R155 ;  /* 0x0000009b980c7220 */ /* 0x020fe20000400000 */
[----:B------:R-:W-:Y:S01]  /*4a90*/  ISETP.GT.AND P1, PT, R0, 0x8, P1 ;  /* 0x000000080000780c */ /* 0x000fe20000f24270 */
[----:B------:R-:W-:Y:S02]  /*4aa0*/  BSSY B1, `(.L_x_142) ;  /* 0x0000005000017945 */ /* 0x000fe40003800000 */
[----:B------:R-:W-:-:S05]  /*4ab0*/  FFMA R81, R81, R154, R12 ;  /* 0x0000009a51517223 */ /* 0x000fca000000000c */
[----:B------:R0:W-:Y:S05]  /*4ac0*/  @P0 STG.E desc[UR36][R4.64+0x1c4], R81 ;  /* 0x0001c45104000986 */ /* 0x0001ea000c101924 */
[----:B------:R-:W-:Y:S05]  /*4ad0*/  @!P1 BRA `(.L_x_143) ;  /* 0x0000000000049947 */ /* 0x000fea0003800000 */
[----:B------:R0:W5:Y:S02]  /*4ae0*/  LDG.E.LTC128B R152, desc[UR36][R8.64+0x1c0] ;  /* 0x0001c02408987981 */ /* 0x000164000c1e1920 */
.L_x_143:
[----:B------:R-:W-:Y:S05]  /*4af0*/  BSYNC B1 ;  /* 0x0000000000017941 */ /* 0x000fea0003800000 */
.L_x_142:
        /* <DEDUP_REMOVED lines=8> */
.L_x_145:
[----:B------:R-:W-:Y:S05]  /*4b80*/  BSYNC B1 ;  /* 0x0000000000017941 */ /* 0x000fea0003800000 */
.L_x_144:
        /* <DEDUP_REMOVED lines=8> */
.L_x_147:
[----:B------:R-:W-:Y:S05]  /*4c10*/  BSYNC B1 ;  /* 0x0000000000017941 */ /* 0x000fea0003800000 */
.L_x_146:
[----:B0----5:R-:W-:Y:S01]  /*4c20*/  FMUL R13, R152, R155 ;  /* 0x0000009b980d7220 */ /* 0x021fe20000400000 */
[----:B------:R-:W-:Y:S01]  /*4c30*/  ISETP.GT.AND P2, PT, R0, RZ, P1 ;  /* 0x000000ff0000720c */ /* 0x000fe20000f44270 */
[----:B------:R-:W-:Y:S02]  /*4c40*/  BSSY B1, `(.L_x_148) ;  /* 0x0000005000017945 */ /* 0x000fe40003800000 */
[----:B------:R-:W-:-:S05]  /*4c50*/  FFMA R13, R84, R154, R13 ;  /* 0x0000009a540d7223 */ /* 0x000fca000000000d */
[----:B------:R0:W-:Y:S05]  /*4c60*/  @P3 STG.E desc[UR36][R4.64+0x1e0], R13 ;  /* 0x0001e00d04003986 */ /* 0x0001ea000c101924 */
[----:B------:R-:W-:Y:S05]  /*4c70*/  @!P2 BRA `(.L_x_149) ;  /* 0x000000000004a947 */ /* 0x000fea0003800000 */
[----:B------:R0:W5:Y:S02]  /*4c80*/  LDG.E.LTC128B R152, desc[UR36][R6.64+0x1e4] ;  /* 0x0001e42406987981 */ /* 0x000164000c1e1920 */
.L_x_149:
[----:B------:R-:W-:Y:S05]  /*4c90*/  BSYNC B1 ;  /* 0x0000000000017941 */ /* 0x000fea0003800000 */
.L_x_148:
[----:B-----5:R-:W-:Y:S01]  /*4ca0*/  FMUL R12, R152, R155 ;  /* 0x0000009b980c7220 */ /* 0x020fe20000400000 */
[----:B------:R-:W-:Y:S01]  /*4cb0*/  ISETP.GT.AND P0, PT, R0, 0x8, P0 ;  /* 0x000000080000780c */ /* 0x000fe20000704270 */
[----:B------:R-:W-:Y:S02]  /*4cc0*/  BSSY B1, `(.L_x_150) ;  /* 0x0000005000017945 */ /* 0x000fe40003800000 */
[----:B------:R-:W-:-:S05]  /*4cd0*/  FFMA R85, R85, R154, R12 ;  /* 0x0000009a55557223 */ /* 0x000fca000000000c */
[----:B------:R0:W-:Y:S05]  /*4ce0*/  @P2 STG.E desc[UR36][R4.64+0x1e4], R85 ;  /* 0x0001e45504002986 */ /* 0x0001ea000c101924 */
[----:B------:R-:W-:Y:S05]  /*4cf0*/  @!P0 BRA `(.L_x_151) ;  /* 0x0000000000048947 */ /* 0x000fea0003800000 */
[----:B------:R0:W5:Y:S02]  /*4d00*/  LDG.E.LTC128B R152, desc[UR36][R8.64+0x1e0] ;  /* 0x0001e02408987981 */ /* 0x000164000c1e1920 */
.L_x_151:
[----:B------:R-:W-:Y:S05]  /*4d10*/  BSYNC B1 ;  /* 0x0000000000017941 */ /* 0x000fea0003800000 */
.L_x_150:
        /* <DEDUP_REMOVED lines=8> */
.L_x_153:
[----:B------:R-:W-:Y:S05]  /*4da0*/  BSYNC B1 ;  /* 0x0000000000017941 */ /* 0x000fea0003800000 */
.L_x_152:
        /* <DEDUP_REMOVED lines=8> */
.L_x_155:
[----:B------:R-:W-:Y:S05]  /*4e30*/  BSYNC B1 ;  /* 0x0000000000017941 */ /* 0x000fea0003800000 */
.L_x_154:
[----:B0----5:R-:W-:Y:S01]  /*4e40*/  FMUL R13, R152, R155 ;  /* 0x0000009b980d7220 */ /* 0x021fe20000400000 */
[----:B------:R-:W-:Y:S01]  /*4e50*/  ISETP.GT.AND P1, PT, R0, RZ, P0 ;  /* 0x000000ff0000720c */ /* 0x000fe20000724270 */
[----:B------:R-:W-:Y:S02]  /*4e60*/  BSSY B1, `(.L_x_156) ;  /* 0x0000005000017945 */ /* 0x000fe40003800000 */
[----:B------:R-:W-:-:S05]  /*4e70*/  FFMA R13, R88, R154, R13 ;  /* 0x0000009a580d7223 */ /* 0x000fca000000000d */
[----:B------:R0:W-:Y:S05]  /*4e80*/  @P3 STG.E desc[UR36][R4.64+0x200], R13 ;  /* 0x0002000d04003986 */ /* 0x0001ea000c101924 */
[----:B------:R-:W-:Y:S05]  /*4e90*/  @!P1 BRA `(.L_x_157) ;  /* 0x0000000000049947 */ /* 0x000fea0003800000 */
[----:B------:R0:W5:Y:S02]  /*4ea0*/  LDG.E.LTC128B R152, desc[UR36][R6.64+0x204] ;  /* 0x0002042406987981 */ /* 0x000164000c1e1920 */
.L_x_157:
[----:B------:R-:W-:Y:S05]  /*4eb0*/  BSYNC B1 ;  /* 0x0000000000017941 */ /* 0x000fea0003800000 */
.L_x_156:
[----:B-----5:R-:W-:Y:S01]  /*4ec0*/  FMUL R12, R152, R155 ;  /* 0x0000009b980c7220 */ /* 0x020fe20000400000 */
[----:B------:R-:W-:Y:S01]  /*4ed0*/  ISETP.GT.AND P2, PT, R0, 0x8, P2 ;  /* 0x000000080000780c */ /* 0x000fe20001744270 */
[----:B------:R-:W-:Y:S02]  /*4ee0*/  BSSY B1, `(.L_x_158) ;  /* 0x0000005000017945 */ /* 0x000fe40003800000 */
[----:B------:R-:W-:-:S05]  /*4ef0*/  FFMA R89, R89, R154, R12 ;  /* 0x0000009a59597223 */ /* 0x000fca000000000c */
[----:B------:R0:W-:Y:S05]  /*4f00*/  @P1 STG.E desc[UR36][R4.64+0x204], R89 ;  /* 0x0002045904001986 */ /* 0x0001ea000c101924 */
[----:B------:R-:W-:Y:S05]  /*4f10*/  @!P2 BRA `(.L_x_159) ;  /* 0x000000000004a947 */ /* 0x000fea0003800000 */
[----:B------:R0:W5:Y:S02]  /*4f20*/  LDG.E.LTC128B R152, desc[UR36][R8.64+0x200] ;  /* 0x0002002408987981 */ /* 0x000164000c1e1920 */
.L_x_159:
[----:B------:R-:W-:Y:S05]  /*4f30*/  BSYNC B1 ;  /* 0x0000000000017941 */ /* 0x000fea0003800000 */
.L_x_158:
        /* <DEDUP_REMOVED lines=8> */
.L_x_161:
[----:B------:R-:W-:Y:S05]  /*4fc0*/  BSYNC B1 ;  /* 0x0000000000017941 */ /* 0x000fea0003800000 */
.L_x_160:
        /* <DEDUP_REMOVED lines=8> */
.L_x_163:
[----:B------:R-:W-:Y:S05]  /*5050*/  BSYNC B1 ;  /* 0x0000000000017941 */ /* 0x000fea0003800000 */
.L_x_162:
[----:B0----5:R-:W-:Y:S01]  /*5060*/  FMUL R13, R152, R155 ;  /* 0x0000009b980d7220 */ /* 0x021fe20000400000 */
[----:B------:R-:W-:Y:S01]  /*5070*/  ISETP.GT.AND P0, PT, R0, RZ, P2 ;  /* 0x000000ff0000720c */ /* 0x000fe20001704270 */
[----:B------:R-:W-:Y:S02]  /*5080*/  BSSY B1, `(.L_x_164) ;  /* 0x0000005000017945 */ /* 0x000fe40003800000 */
[----:B------:R-:W-:-:S05]  /*5090*/  FFMA R13, R92, R154, R13 ;  /* 0x0000009a5c0d7223 */ /* 0x000fca000000000d */
[----:B------:R0:W-:Y:S05]  /*50a0*/  @P3 STG.E desc[UR36][R4.64+0x220], R13 ;  /* 0x0002200d04003986 */ /* 0x0001ea000c101924 */
[----:B------:R-:W-:Y:S05]  /*50b0*/  @!P0 BRA `(.L_x_165) ;  /* 0x0000000000048947 */ /* 0x000fea0003800000 */
[----:B------:R0:W5:Y:S02]  /*50c0*/  LDG.E.LTC128B R152, desc[UR36][R6.64+0x224] ;  /* 0x0002242406987981 */ /* 0x000164000c1e1920 */
.L_x_165:
[----:B------:R-:W-:Y:S05]  /*50d0*/  BSYNC B1 ;  /* 0x0000000000017941 */ /* 0x000fea0003800000 */
.L_x_164:
[----:B-----5:R-:W-:Y:S01]  /*50e0*/  FMUL R12, R152, R155 ;  /* 0x0000009b980c7220 */ /* 0x020fe20000400000 */
[----:B------:R-:W-:Y:S01]  /*50f0*/  ISETP.GT.AND P1, PT, R0, 0x8, P1 ;  /* 0x000000080000780c */ /* 0x000fe20000f24270 */
[----:B------:R-:W-:Y:S02]  /*5100*/  BSSY B1, `(.L_x_166) ;  /* 0x0000005000017945 */ /* 0x000fe40003800000 */
[----:B------:R-:W-:-:S05]  /*5110*/  FFMA R93, R93, R154, R12 ;  /* 0x0000009a5d5d7223 */ /* 0x000fca000000000c */
[----:B------:R0:W-:Y:S05]  /*5120*/  @P0 STG.E desc[UR36][R4.64+0x224], R93 ;  /* 0x0002245d04000986 */ /* 0x0001ea000c101924 */
[----:B------:R-:W-:Y:S05]  /*5130*/  @!P1 BRA `(.L_x_167) ;  /* 0x0000000000049947 */ /* 0x000fea0003800000 */
[----:B------:R0:W5:Y:S02]  /*5140*/  LDG.E.LTC128B R152, desc[UR36][R8.64+0x220] ;  /* 0x0002202408987981 */ /* 0x000164000c1e1920 */
.L_x_167:
[----:B------:R-:W-:Y:S05]  /*5150*/  BSYNC B1 ;  /* 0x0000000000017941 */ /* 0x000fea0003800000 */
.L_x_166:
        /* <DEDUP_REMOVED lines=8> */
.L_x_169:
[----:B------:R-:W-:Y:S05]  /*51e0*/  BSYNC B1 ;  /* 0x0000000000017941 */ /* 0x000fea0003800000 */
.L_x_168:
        /* <DEDUP_REMOVED lines=8> */
.L_x_171:
[----:B------:R-:W-:Y:S05]  /*5270*/  BSYNC B1 ;  /* 0x0000000000017941 */ /* 0x000fea0003800000 */
.L_x_170:
[----:B0----5:R-:W-:Y:S01]  /*5280*/  FMUL R13, R152, R155 ;  /* 0x0000009b980d7220 */ /* 0x021fe20000400000 */
[----:B------:R-:W-:Y:S01]  /*5290*/  ISETP.GT.AND P2, PT, R0, RZ, P1 ;  /* 0x000000ff0000720c */ /* 0x000fe20000f44270 */
[----:B------:R-:W-:Y:S02]  /*52a0*/  BSSY B1, `(.L_x_172) ;  /* 0x0000005000017945 */ /* 0x000fe40003800000 */
[----:B------:R-:W-:-:S05]  /*52b0*/  FFMA R13, R96, R154, R13 ;  /* 0x0000009a600d7223 */ /* 0x000fca000000000d */
[----:B------:R0:W-:Y:S05]  /*52c0*/  @P3 STG.E desc[UR36][R4.64+0x240], R13 ;  /* 0x0002400d04003986 */ /* 0x0001ea000c101924 */
[----:B------:R-:W-:Y:S05]  /*52d0*/  @!P2 BRA `(.L_x_173) ;  /* 0x000000000004a947 */ /* 0x000fea0003800000 */
[----:B------:R0:W5:Y:S02]  /*52e0*/  LDG.E.LTC128B R152, desc[UR36][R6.64+0x244] ;  /* 0x0002442406987981 */ /* 0x000164000c1e1920 */
.L_x_173:
[----:B------:R-:W-:Y:S05]  /*52f0*/  BSYNC B1 ;  /* 0x0000000000017941 */ /* 0x000fea0003800000 */
.L_x_172:
[----:B-----5:R-:W-:Y:S01]  /*5300*/  FMUL R12, R152, R155 ;  /* 0x0000009b980c7220 */ /* 0x020fe20000400000 */
[----:B------:R-:W-:Y:S01]  /*5310*/  ISETP.GT.AND P0, PT, R0, 0x8, P0 ;  /* 0x000000080000780c */ /* 0x000fe20000704270 */
[----:B------:R-:W-:Y:S02]  /*5320*/  BSSY B1, `(.L_x_174) ;  /* 0x0000005000017945 */ /* 0x000fe40003800000 */
[----:B------:R-:W-:-:S05]  /*5330*/  FFMA R97, R97, R154, R12 ;  /* 0x0000009a61617223 */ /* 0x000fca000000000c */
[----:B------:R0:W-:Y:S05]  /*5340*/  @P2 STG.E desc[UR36][R4.64+0x244], R97 ;  /* 0x0002446104002986 */ /* 0x0001ea000c101924 */
[----:B------:R-:W-:Y:S05]  /*5350*/  @!P0 BRA `(.L_x_175) ;  /* 0x0000000000048947 */ /* 0x000fea0003800000 */
[----:B------:R0:W5:Y:S02]  /*5360*/  LDG.E.LTC128B R152, desc[UR36][R8.64+0x240] ;  /* 0x0002402408987981 */ /* 0x000164000c1e1920 */
.L_x_175:
[----:B------:R-:W-:Y:S05]  /*5370*/  BSYNC B1 ;  /* 0x0000000000017941 */ /* 0x000fea0003800000 */
.L_x_174:
        /* <DEDUP_REMOVED lines=8> */
.L_x_177:
[----:B------:R-:W-:Y:S05]  /*5400*/  BSYNC B1 ;  /* 0x0000000000017941 */ /* 0x000fea0003800000 */
.L_x_176:
        /* <DEDUP_REMOVED lines=8> */
.L_x_179:
[----:B------:R-:W-:Y:S05]  /*5490*/  BSYNC B1 ;  /* 0x0000000000017941 */ /* 0x000fea0003800000 */
.L_x_178:
[----:B0----5:R-:W-:Y:S01]  /*54a0*/  FMUL R13, R152, R155 ;  /* 0x0000009b980d7220 */ /* 0x021fe20000400000 */
[----:B------:R-:W-:Y:S01]  /*54b0*/  ISETP.GT.AND P1, PT, R0, RZ, P0 ;  /* 0x000000ff0000720c */ /* 0x000fe20000724270 */
[----:B------:R-:W-:Y:S02]  /*54c0*/  BSSY B1, `(.L_x_180) ;  /* 0x0000005000017945 */ /* 0x000fe40003800000 */
[----:B------:R-:W-:-:S05]  /*54d0*/  FFMA R13, R100, R154, R13 ;  /* 0x0000009a640d7223 */ /* 0x000fca000000000d */
[----:B------:R0:W-:Y:S05]  /*54e0*/  @P3 STG.E desc[UR36][R4.64+0x260], R13 ;  /* 0x0002600d04003986 */ /* 0x0001ea000c101924 */
[----:B------:R-:W-:Y:S05]  /*54f0*/  @!P1 BRA `(.L_x_181) ;  /* 0x0000000000049947 */ /* 0x000fea0003800000 */
[----:B------:R0:W5:Y:S02]  /*5500*/  LDG.E.LTC128B R152, desc[UR36][R6.64+0x264] ;  /* 0x0002642406987981 */ /* 0x000164000c1e1920 */
.L_x_181:
[----:B------:R-:W-:Y:S05]  /*5510*/  BSYNC B1 ;  /* 0x0000000000017941 */ /* 0x000fea0003800000 */
.L_x_180:
[----:B-----5:R-:W-:Y:S01]  /*5520*/  FMUL R12, R152, R155 ;  /* 0x0000009b980c7220 */ /* 0x020fe20000400000 */
[----:B------:R-:W-:Y:S01]  /*5530*/  ISETP.GT.AND P2, PT, R0, 0x8, P2 ;  /* 0x000000080000780c */ /* 0x000fe20001744270 */
[----:B------:R-:W-:Y:S02]  /*5540*/  BSSY B1, `(.L_x_182) ;  /* 0x0000005000017945 */ /* 0x000fe40003800000 */
[----:B------:R-:W-:-:S05]  /*5550*/  FFMA R101, R101, R154, R12 ;  /* 0x0000009a65657223 */ /* 0x000fca000000000c */
[----:B------:R0:W-:Y:S05]  /*5560*/  @P1 STG.E desc[UR36][R4.64+0x264], R101 ;  /* 0x0002646504001986 */ /* 0x0001ea000c101924 */
[----:B------:R-:W-:Y:S05]  /*5570*/  @!P2 BRA `(.L_x_183) ;  /* 0x000000000004a947 */ /* 0x000fea0003800000 */
[----:B------:R0:W5:Y:S02]  /*5580*/  LDG.E.LTC128B R152, desc[UR36][R8.64+0x260] ;  /* 0x0002602408987981 */ /* 0x000164000c1e1920 */
.L_x_183:
[----:B------:R-:W-:Y:S05]  /*5590*/  BSYNC B1 ;  /* 0x0000000000017941 */ /* 0x000fea0003800000 */
.L_x_182:
        /* <DEDUP_REMOVED lines=8> */
.L_x_185:
[----:B------:R-:W-:Y:S05]  /*5620*/  BSYNC B1 ;  /* 0x0000000000017941 */ /* 0x000fea0003800000 */
.L_x_184:
        /* <DEDUP_REMOVED lines=8> */
.L_x_187:
[----:B------:R-:W-:Y:S05]  /*56b0*/  BSYNC B1 ;  /* 0x0000000000017941 */ /* 0x000fea0003800000 */
.L_x_186:
[----:B0----5:R-:W-:Y:S01]  /*56c0*/  FMUL R13, R152, R155 ;  /* 0x0000009b980d7220 */ /* 0x021fe20000400000 */
[----:B------:R-:W-:Y:S01]  /*56d0*/  ISETP.GT.AND P0, PT, R0, RZ, P2 ;  /* 0x000000ff0000720c */ /* 0x000fe20001704270 */
[----:B------:R-:W-:Y:S02]  /*56e0*/  BSSY B1, `(.L_x_188) ;  /* 0x0000005000017945 */ /* 0x000fe40003800000 */
[----:B------:R-:W-:-:S05]  /*56f0*/  FFMA R13, R104, R154, R13 ;  /* 0x0000009a680d7223 */ /* 0x000fca000000000d */
[----:B------:R0:W-:Y:S05]  /*5700*/  @P3 STG.E desc[UR36][R4.64+0x280], R13 ;  /* 0x0002800d04003986 */ /* 0x0001ea000c101924 */
[----:B------:R-:W-:Y:S05]  /*5710*/  @!P0 BRA `(.L_x_189) ;  /* 0x0000000000048947 */ /* 0x000fea0003800000 */
[----:B------:R0:W5:Y:S02]  /*5720*/  LDG.E.LTC128B R152, desc[UR36][R6.64+0x284] ;  /* 0x0002842406987981 */ /* 0x000164000c1e1920 */
.L_x_189:
[----:B------:R-:W-:Y:S05]  /*5730*/  BSYNC B1 ;  /* 0x0000000000017941 */ /* 0x000fea0003800000 */
.L_x_188:
[----:B-----5:R-:W-:Y:S01]  /*5740*/  FMUL R12, R152, R155 ;  /* 0x0000009b980c7220 */ /* 0x020fe20000400000 */
[----:B------:R-:W-:Y:S01]  /*5750*/  ISETP.GT.AND P1, PT, R0, 0x8, P1 ;  /* 0x000000080000780c */ /* 0x000fe20000f24270 */
[----:B------:R-:W-:Y:S02]  /*5760*/  BSSY B1, `(.L_x_190) ;  /* 0x0000005000017945 */ /* 0x000fe40003800000 */
[----:B------:R-:W-:-:S05]  /*5770*/  FFMA R105, R105, R154, R12 ;  /* 0x0000009a69697223 */ /* 0x000fca000000000c */
[----:B------:R0:W-:Y:S05]  /*5780*/  @P0 STG.E desc[UR36][R4.64+0x284], R105 ;  /* 0x0002846904000986 */ /* 0x0001ea000c101924 */
[----:B------:R-:W-:Y:S05]  /*5790*/  @!P1 BRA `(.L_x_191) ;  /* 0x0000000000049947 */ /* 0x000fea0003800000 */
[----:B------:R0:W5:Y:S02]  /*57a0*/  LDG.E.LTC128B R152, desc[UR36][R8.64+0x280] ;  /* 0x0002802408987981 */ /* 0x000164000c1e1920 */
.L_x_191:
[----:B------:R-:W-:Y:S05]  /*57b0*/  BSYNC B1 ;  /* 0x0000000000017941 */ /* 0x000fea0003800000 */
.L_x_190:
        /* <DEDUP_REMOVED lines=8> */
.L_x_193:
[----:B------:R-:W-:Y:S05]  /*5840*/  BSYNC B1 ;  /* 0x0000000000017941 */ /* 0x000fea0003800000 */
.L_x_192:
        /* <DEDUP_REMOVED lines=8> */
.L_x_195:
[----:B------:R-:W-:Y:S05]  /*58d0*/  BSYNC B1 ;  /* 0x0000000000017941 */ /* 0x000fea0003800000 */
.L_x_194:
[----:B0----5:R-:W-:Y:S01]  /*58e0*/  FMUL R13, R152, R155 ;  /* 0x0000009b980d7220 */ /* 0x021fe20000400000 */
[----:B------:R-:W-:Y:S01]  /*58f0*/  ISETP.GT.AND P2, PT, R0, RZ, P1 ;  /* 0x000000ff0000720c */ /* 0x000fe20000f44270 */
[----:B------:R-:W-:Y:S02]  /*5900*/  BSSY B1, `(.L_x_196) ;  /* 0x0000005000017945 */ /* 0x000fe40003800000 */
[----:B------:R-:W-:-:S05]  /*5910*/  FFMA R13, R108, R154, R13 ;  /* 0x0000009a6c0d7223 */ /* 0x000fca000000000d */
[----:B------:R0:W-:Y:S05]  /*5920*/  @P3 STG.E desc[UR36][R4.64+0x2a0], R13 ;  /* 0x0002a00d04003986 */ /* 0x0001ea000c101924 */
[----:B------:R-:W-:Y:S05]  /*5930*/  @!P2 BRA `(.L_x_197) ;  /* 0x000000000004a947 */ /* 0x000fea0003800000 */
[----:B------:R0:W5:Y:S02]  /*5940*/  LDG.E.LTC128B R152, desc[UR36][R6.64+0x2a4] ;  /* 0x0002a42406987981 */ /* 0x000164000c1e1920 */
.L_x_197:
[----:B------:R-:W-:Y:S05]  /*5950*/  BSYNC B1 ;  /* 0x0000000000017941 */ /* 0x000fea0003800000 */
.L_x_196:
[----:B-----5:R-:W-:Y:S01]  /*5960*/  FMUL R12, R152, R155 ;  /* 0x0000009b980c7220 */ /* 0x020fe20000400000 */
[----:B------:R-:W-:Y:S01]  /*5970*/  ISETP.GT.AND P0, PT, R0, 0x8, P0 ;  /* 0x000000080000780c */ /* 0x000fe20000704270 */
[----:B------:R-:W-:Y:S02]  /*5980*/  BSSY B1, `(.L_x_198) ;  /* 0x0000005000017945 */ /* 0x000fe40003800000 */
[----:B------:R-:W-:-:S05]  /*5990*/  FFMA R109, R109, R154, R12 ;  /* 0x0000009a6d6d7223 */ /* 0x000fca000000000c */
[----:B------:R0:W-:Y:S05]  /*59a0*/  @P2 STG.E desc[UR36][R4.64+0x2a4], R109 ;  /* 0x0002a46d04002986 */ /* 0x0001ea000c101924 */
[----:B------:R-:W-:Y:S05]  /*59b0*/  @!P0 BRA `(.L_x_199) ;  /* 0x0000000000048947 */ /* 0x000fea0003800000 */
[----:B------:R0:W5:Y:S02]  /*59c0*/  LDG.E.LTC128B R152, desc[UR36][R8.64+0x2a0] ;  /* 0x0002a02408987981 */ /* 0x000164000c1e1920 */
.L_x_199:
[----:B------:R-:W-:Y:S05]  /*59d0*/  BSYNC B1 ;  /* 0x0000000000017941 */ /* 0x000fea0003800000 */
.L_x_198:
        /* <DEDUP_REMOVED lines=8> */
.L_x_201:
[----:B------:R-:W-:Y:S05]  /*5a60*/  BSYNC B1 ;  /* 0x0000000000017941 */ /* 0x000fea0003800000 */
.L_x_200:
        /* <DEDUP_REMOVED lines=8> */
.L_x_203:
[----:B------:R-:W-:Y:S05]  /*5af0*/  BSYNC B1 ;  /* 0x0000000000017941 */ /* 0x000fea0003800000 */
.L_x_202:
[----:B0----5:R-:W-:Y:S01]  /*5b00*/  FMUL R13, R152, R155 ;  /* 0x0000009b980d7220 */ /* 0x021fe20000400000 */
[----:B------:R-:W-:Y:S01]  /*5b10*/  ISETP.GT.AND P1, PT, R0, RZ, P0 ;  /* 0x000000ff0000720c */ /* 0x000fe20000724270 */
[----:B------:R-:W-:Y:S02]  /*5b20*/  BSSY B1, `(.L_x_204) ;  /* 0x0000005000017945 */ /* 0x000fe40003800000 */
[----:B------:R-:W-:-:S05]  /*5b30*/  FFMA R13, R112, R154, R13 ;  /* 0x0000009a700d7223 */ /* 0x000fca000000000d */
[----:B------:R0:W-:Y:S05]  /*5b40*/  @P3 STG.E desc[UR36][R4.64+0x2c0], R13 ;  /* 0x0002c00d04003986 */ /* 0x0001ea000c101924 */
[----:B------:R-:W-:Y:S05]  /*5b50*/  @!P1 BRA `(.L_x_205) ;  /* 0x0000000000049947 */ /* 0x000fea0003800000 */
[----:B------:R0:W5:Y:S02]  /*5b60*/  LDG.E.LTC128B R152, desc[UR36][R6.64+0x2c4] ;  /* 0x0002c42406987981 */ /* 0x000164000c1e1920 */
.L_x_205:
[----:B------:R-:W-:Y:S05]  /*5b70*/  BSYNC B1 ;  /* 0x0000000000017941 */ /* 0x000fea0003800000 */
.L_x_204:
[----:B-----5:R-:W-:Y:S01]  /*5b80*/  FMUL R12, R152, R155 ;  /* 0x0000009b980c7220 */ /* 0x020fe20000400000 */
[----:B------:R-:W-:Y:S01]  /*5b90*/  ISETP.GT.AND P2, PT, R0, 0x8, P2 ;  /* 0x000000080000780c */ /* 0x000fe20001744270 */
[----:B------:R-:W-:Y:S02]  /*5ba0*/  BSSY B1, `(.L_x_206) ;  /* 0x0000005000017945 */ /* 0x000fe40003800000 */
[----:B------:R-:W-:-:S05]  /*5bb0*/  FFMA R113, R113, R154, R12 ;  /* 0x0000009a71717223 */ /* 0x000fca000000000c */
[----:B------:R0:W-:Y:S05]  /*5bc0*/  @P1 STG.E desc[UR36][R4.64+0x2c4], R113 ;  /* 0x0002c47104001986 */ /* 0x0001ea000c101924 */
[----:B------:R-:W-:Y:S05]  /*5bd0*/  @!P2 BRA `(.L_x_207) ;  /* 0x000000000004a947 */ /* 0x000fea0003800000 */
[----:B------:R0:W5:Y:S02]  /*5be0*/  LDG.E.LTC128B R152, desc[UR36][R8.64+0x2c0] ;  /* 0x0002c02408987981 */ /* 0x000164000c1e1920 */
.L_x_207:
[----:B------:R-:W-:Y:S05]  /*5bf0*/  BSYNC B1 ;  /* 0x0000000000017941 */ /* 0x000fea0003800000 */
.L_x_206:
        /* <DEDUP_REMOVED lines=8> */
.L_x_209:
[----:B------:R-:W-:Y:S05]  /*5c80*/  BSYNC B1 ;  /* 0x0000000000017941 */ /* 0x000fea0003800000 */
.L_x_208:
        /* <DEDUP_REMOVED lines=8> */
.L_x_211:
[----:B------:R-:W-:Y:S05]  /*5d10*/  BSYNC B1 ;  /* 0x0000000000017941 */ /* 0x000fea0003800000 */
.L_x_210:
[----:B0----5:R-:W-:Y:S01]  /*5d20*/  FMUL R13, R152, R155 ;  /* 0x0000009b980d7220 */ /* 0x021fe20000400000 */
[----:B------:R-:W-:Y:S01]  /*5d30*/  ISETP.GT.AND P0, PT, R0, RZ, P2 ;  /* 0x000000ff0000720c */ /* 0x000fe20001704270 */
[----:B------:R-:W-:Y:S02]  /*5d40*/  BSSY B1, `(.L_x_212) ;  /* 0x0000005000017945 */ /* 0x000fe40003800000 */
[----:B------:R-:W-:-:S05]  /*5d50*/  FFMA R13, R116, R154, R13 ;  /* 0x0000009a740d7223 */ /* 0x000fca000000000d */
[----:B------:R0:W-:Y:S05]  /*5d60*/  @P3 STG.E desc[UR36][R4.64+0x2e0], R13 ;  /* 0x0002e00d04003986 */ /* 0x0001ea000c101924 */
[----:B------:R-:W-:Y:S05]  /*5d70*/  @!P0 BRA `(.L_x_213) ;  /* 0x0000000000048947 */ /* 0x000fea0003800000 */
[----:B------:R0:W5:Y:S02]  /*5d80*/  LDG.E.LTC128B R152, desc[UR36][R6.64+0x2e4] ;  /* 0x0002e42406987981 */ /* 0x000164000c1e1920 */
.L_x_213:
[----:B------:R-:W-:Y:S05]  /*5d90*/  BSYNC B1 ;  /* 0x0000000000017941 */ /* 0x000fea0003800000 */
.L_x_212:
[----:B-----5:R-:W-:Y:S01]  /*5da0*/  FMUL R12, R152, R155 ;  /* 0x0000009b980c7220 */ /* 0x020fe20000400000 */
[----:B------:R-:W-:Y:S01]  /*5db0*/  ISETP.GT.AND P1, PT, R0, 0x8, P1 ;  /* 0x000000080000780c */ /* 0x000fe20000f24270 */
[----:B------:R-:W-:Y:S02]  /*5dc0*/  BSSY B1, `(.L_x_214) ;  /* 0x0000005000017945 */ /* 0x000fe40003800000 */
[----:B------:R-:W-:-:S05]  /*5dd0*/  FFMA R117, R117, R154, R12 ;  /* 0x0000009a75757223 */ /* 0x000fca000000000c */
[----:B------:R0:W-:Y:S05]  /*5de0*/  @P0 STG.E desc[UR36][R4.64+0x2e4], R117 ;  /* 0x0002e47504000986 */ /* 0x0001ea000c101924 */
[----:B------:R-:W-:Y:S05]  /*5df0*/  @!P1 BRA `(.L_x_215) ;  /* 0x0000000000049947 */ /* 0x000fea0003800000 */
[----:B------:R0:W5:Y:S02]  /*5e00*/  LDG.E.LTC128B R152, desc[UR36][R8.64+0x2e0] ;  /* 0x0002e02408987981 */ /* 0x000164000c1e1920 */
.L_x_215:
[----:B------:R-:W-:Y:S05]  /*5e10*/  BSYNC B1 ;  /* 0x0000000000017941 */ /* 0x000fea0003800000 */
.L_x_214:
        /* <DEDUP_REMOVED lines=8> */
.L_x_217:
[----:B------:R-:W-:Y:S05]  /*5ea0*/  BSYNC B1 ;  /* 0x0000000000017941 */ /* 0x000fea0003800000 */
.L_x_216:
        /* <DEDUP_REMOVED lines=8> */
.L_x_219:
[----:B------:R-:W-:Y:S05]  /*5f30*/  BSYNC B1 ;  /* 0x0000000000017941 */ /* 0x000fea0003800000 */
.L_x_218:
[----:B0----5:R-:W-:Y:S01]  /*5f40*/  FMUL R13, R152, R155 ;  /* 0x0000009b980d7220 */ /* 0x021fe20000400000 */
[----:B------:R-:W-:Y:S01]  /*5f50*/  ISETP.GT.AND P2, PT, R0, RZ, P1 ;  /* 0x000000ff0000720c */ /* 0x000fe20000f44270 */
[----:B------:R-:W-:Y:S02]  /*5f60*/  BSSY B1, `(.L_x_220) ;  /* 0x0000005000017945 */ /* 0x000fe40003800000 */
[----:B------:R-:W-:-:S05]  /*5f70*/  FFMA R13, R120, R154, R13 ;  /* 0x0000009a780d7223 */ /* 0x000fca000000000d */
[----:B------:R0:W-:Y:S05]  /*5f80*/  @P3 STG.E desc[UR36][R4.64+0x300], R13 ;  /* 0x0003000d04003986 */ /* 0x0001ea000c101924 */
[----:B------:R-:W-:Y:S05]  /*5f90*/  @!P2 BRA `(.L_x_221) ;  /* 0x000000000004a947 */ /* 0x000fea0003800000 */
[----:B------:R0:W5:Y:S02]  /*5fa0*/  LDG.E.LTC128B R152, desc[UR36][R6.64+0x304] ;  /* 0x0003042406987981 */ /* 0x000164000c1e1920 */
.L_x_221:
[----:B------:R-:W-:Y:S05]  /*5fb0*/  BSYNC B1 ;  /* 0x0000000000017941 */ /* 0x000fea0003800000 */
.L_x_220:
[----:B-----5:R-:W-:Y:S01]  /*5fc0*/  FMUL R12, R152, R155 ;  /* 0x0000009b980c7220 */ /* 0x020fe20000400000 */
[----:B------:R-:W-:Y:S01]  /*5fd0*/  ISETP.GT.AND P0, PT, R0, 0x8, P0 ;  /* 0x000000080000780c */ /* 0x000fe20000704270 */
[----:B------:R-:W-:Y:S02]  /*5fe0*/  BSSY B1, `(.L_x_222) ;  /* 0x0000005000017945 */ /* 0x000fe40003800000 */
[----:B------:R-:W-:-:S05]  /*5ff0*/  FFMA R121, R121, R154, R12 ;  /* 0x0000009a79797223 */ /* 0x000fca000000000c */
[----:B------:R0:W-:Y:S05]  /*6000*/  @P2 STG.E desc[UR36][R4.64+0x304], R121 ;  /* 0x0003047904002986 */ /* 0x0001ea000c101924 */
[----:B------:R-:W-:Y:S05]  /*6010*/  @!P0 BRA `(.L_x_223) ;  /* 0x0000000000048947 */ /* 0x000fea0003800000 */
[----:B------:R0:W5:Y:S02]  /*6020*/  LDG.E.LTC128B R152, desc[UR36][R8.64+0x300] ;  /* 0x0003002408987981 */ /* 0x000164000c1e1920 */
.L_x_223:
[----:B------:R-:W-:Y:S05]  /*6030*/  BSYNC B1 ;  /* 0x0000000000017941 */ /* 0x000fea0003800000 */
.L_x_222:
        /* <DEDUP_REMOVED lines=8> */
.L_x_225:
[----:B------:R-:W-:Y:S05]  /*60c0*/  BSYNC B1 ;  /* 0x0000000000017941 */ /* 0x000fea0003800000 */
.L_x_224:
        /* <DEDUP_REMOVED lines=8> */
.L_x_227:
[----:B------:R-:W-:Y:S05]  /*6150*/  BSYNC B1 ;  /* 0x0000000000017941 */ /* 0x000fea0003800000 */
.L_x_226:
[----:B0----5:R-:W-:Y:S01]  /*6160*/  FMUL R13, R152, R155 ;  /* 0x0000009b980d7220 */ /* 0x021fe20000400000 */
[----:B------:R-:W-:Y:S01]  /*6170*/  ISETP.GT.AND P1, PT, R0, RZ, P0 ;  /* 0x000000ff0000720c */ /* 0x000fe20000724270 */
[----:B------:R-:W-:Y:S02]  /*6180*/  BSSY B1, `(.L_x_228) ;  /* 0x0000005000017945 */ /* 0x000fe40003800000 */
[----:B------:R-:W-:-:S05]  /*6190*/  FFMA R13, R124, R154, R13 ;  /* 0x0000009a7c0d7223 */ /* 0x000fca000000000d */
[----:B------:R0:W-:Y:S05]  /*61a0*/  @P3 STG.E desc[UR36][R4.64+0x320], R13 ;  /* 0x0003200d04003986 */ /* 0x0001ea000c101924 */
[----:B------:R-:W-:Y:S05]  /*61b0*/  @!P1 BRA `(.L_x_229) ;  /* 0x0000000000049947 */ /* 0x000fea0003800000 */
[----:B------:R0:W5:Y:S02]  /*61c0*/  LDG.E.LTC128B R152, desc[UR36][R6.64+0x324] ;  /* 0x0003242406987981 */ /* 0x000164000c1e1920 */
.L_x_229:
[----:B------:R-:W-:Y:S05]  /*61d0*/  BSYNC B1 ;  /* 0x0000000000017941 */ /* 0x000fea0003800000 */
.L_x_228:
[----:B-----5:R-:W-:Y:S01]  /*61e0*/  FMUL R12, R152, R155 ;  /* 0x0000009b980c7220 */ /* 0x020fe20000400000 */
[----:B------:R-:W-:Y:S01]  /*61f0*/  ISETP.GT.AND P2, PT, R0, 0x8, P2 ;  /* 0x000000080000780c */ /* 0x000fe20001744270 */
[----:B------:R-:W-:Y:S02]  /*6200*/  BSSY B1, `(.L_x_230) ;  /* 0x0000005000017945 */ /* 0x000fe40003800000 */
[----:B------:R-:W-:-:S05]  /*6210*/  FFMA R125, R125, R154, R12 ;  /* 0x0000009a7d7d7223 */ /* 0x000fca000000000c */
[----:B------:R0:W-:Y:S05]  /*6220*/  @P1 STG.E desc[UR36][R4.64+0x324], R125 ;  /* 0x0003247d04001986 */ /* 0x0001ea000c101924 */
[----:B------:R-:W-:Y:S05]  /*6230*/  @!P2 BRA `(.L_x_231) ;  /* 0x000000000004a947 */ /* 0x000fea0003800000 */
[----:B------:R0:W5:Y:S02]  /*6240*/  LDG.E.LTC128B R152, desc[UR36][R8.64+0x320] ;  /* 0x0003202408987981 */ /* 0x000164000c1e1920 */
.L_x_231:
[----:B------:R-:W-:Y:S05]  /*6250*/  BSYNC B1 ;  /* 0x0000000000017941 */ /* 0x000fea0003800000 */
.L_x_230:
        /* <DEDUP_REMOVED lines=8> */
.L_x_233:
[----:B------:R-:W-:Y:S05]  /*62e0*/  BSYNC B1 ;  /* 0x0000000000017941 */ /* 0x000fea0003800000 */
.L_x_232:
        /* <DEDUP_REMOVED lines=8> */
.L_x_235:
[----:B------:R-:W-:Y:S05]  /*6370*/  BSYNC B1 ;  /* 0x0000000000017941 */ /* 0x000fea0003800000 */
.L_x_234:
[----:B0----5:R-:W-:Y:S01]  /*6380*/  FMUL R13, R152, R155 ;  /* 0x0000009b980d7220 */ /* 0x021fe20000400000 */
[----:B------:R-:W-:Y:S01]  /*6390*/  ISETP.GT.AND P0, PT, R0, RZ, P2 ;  /* 0x000000ff0000720c */ /* 0x000fe20001704270 */
[----:B------:R-:W-:Y:S02]  /*63a0*/  BSSY B1, `(.L_x_236) ;  /* 0x0000005000017945 */ /* 0x000fe40003800000 */
[----:B------:R-:W-:-:S05]  /*63b0*/  FFMA R13, R128, R154, R13 ;  /* 0x0000009a800d7223 */ /* 0x000fca000000000d */
[----:B------:R0:W-:Y:S05]  /*63c0*/  @P3 STG.E desc[UR36][R4.64+0x340], R13 ;  /* 0x0003400d04003986 */ /* 0x0001ea000c101924 */
[----:B------:R-:W-:Y:S05]  /*63d0*/  @!P0 BRA `(.L_x_237) ;  /* 0x0000000000048947 */ /* 0x000fea0003800000 */
[----:B------:R0:W5:Y:S02]  /*63e0*/  LDG.E.LTC128B R152, desc[UR36][R6.64+0x344] ;  /* 0x0003442406987981 */ /* 0x000164000c1e1920 */
.L_x_237:
[----:B------:R-:W-:Y:S05]  /*63f0*/  BSYNC B1 ;  /* 0x0000000000017941 */ /* 0x000fea0003800000 */
.L_x_236:
[----:B-----5:R-:W-:Y:S01]  /*6400*/  FMUL R12, R152, R155 ;  /* 0x0000009b980c7220 */ /* 0x020fe20000400000 */
[----:B------:R-:W-:Y:S01]  /*6410*/  ISETP.GT.AND P1, PT, R0, 0x8, P1 ;  /* 0x000000080000780c */ /* 0x000fe20000f24270 */
[----:B------:R-:W-:Y:S02]  /*6420*/  BSSY B1, `(.L_x_238) ;  /* 0x0000005000017945 */ /* 0x000fe40003800000 */
[----:B------:R-:W-:-:S05]  /*6430*/  FFMA R129, R129, R154, R12 ;  /* 0x0000009a81817223 */ /* 0x000fca000000000c */
[----:B------:R0:W-:Y:S05]  /*6440*/  @P0 STG.E desc[UR36][R4.64+0x344], R129 ;  /* 0x0003448104000986 */ /* 0x0001ea000c101924 */
[----:B------:R-:W-:Y:S05]  /*6450*/  @!P1 BRA `(.L_x_239) ;  /* 0x0000000000049947 */ /* 0x000fea0003800000 */
[----:B------:R0:W5:Y:S02]  /*6460*/  LDG.E.LTC128B R152, desc[UR36][R8.64+0x340] ;  /* 0x0003402408987981 */ /* 0x000164000c1e1920 */
.L_x_239:
[----:B------:R-:W-:Y:S05]  /*6470*/  BSYNC B1 ;  /* 0x0000000000017941 */ /* 0x000fea0003800000 */
.L_x_238:
        /* <DEDUP_REMOVED lines=8> */
.L_x_241:
[----:B------:R-:W-:Y:S05]  /*6500*/  BSYNC B1 ;  /* 0x0000000000017941 */ /* 0x000fea0003800000 */
.L_x_240:
        /* <DEDUP_REMOVED lines=8> */
.L_x_243:
[----:B------:R-:W-:Y:S05]  /*6590*/  BSYNC B1 ;  /* 0x0000000000017941 */ /* 0x000fea0003800000 */
.L_x_242:
[----:B0----5:R-:W-:Y:S01]  /*65a0*/  FMUL R13, R152, R155 ;  /* 0x0000009b980d7220 */ /* 0x021fe20000400000 */
[----:B------:R-:W-:Y:S01]  /*65b0*/  ISETP.GT.AND P2, PT, R0, RZ, P1 ;  /* 0x000000ff0000720c */ /* 0x000fe20000f44270 */
[----:B------:R-:W-:Y:S02]  /*65c0*/  BSSY B1, `(.L_x_244) ;  /* 0x0000005000017945 */ /* 0x000fe40003800000 */
[----:B------:R-:W-:-:S05]  /*65d0*/  FFMA R13, R132, R154, R13 ;  /* 0x0000009a840d7223 */ /* 0x000fca000000000d */
[----:B------:R0:W-:Y:S05]  /*65e0*/  @P3 STG.E desc[UR36][R4.64+0x360], R13 ;  /* 0x0003600d04003986 */ /* 0x0001ea000c101924 */
[----:B------:R-:W-:Y:S05]  /*65f0*/  @!P2 BRA `(.L_x_245) ;  /* 0x000000000004a947 */ /* 0x000fea0003800000 */
[----:B------:R0:W5:Y:S02]  /*6600*/  LDG.E.LTC128B R152, desc[UR36][R6.64+0x364] ;  /* 0x0003642406987981 */ /* 0x000164000c1e1920 */
.L_x_245:
[----:B------:R-:W-:Y:S05]  /*6610*/  BSYNC B1 ;  /* 0x0000000000017941 */ /* 0x000fea0003800000 */
.L_x_244:
[----:B-----5:R-:W-:Y:S01]  /*6620*/  FMUL R12, R152, R155 ;  /* 0x0000009b980c7220 */ /* 0x020fe20000400000 */
[----:B------:R-:W-:Y:S01]  /*6630*/  ISETP.GT.AND P0, PT, R0, 0x8, P0 ;  /* 0x000000080000780c */ /* 0x000fe20000704270 */
[----:B------:R-:W-:Y:S02]  /*6640*/  BSSY B1, `(.L_x_246) ;  /* 0x0000005000017945 */ /* 0x000fe40003800000 */
[----:B------:R-:W-:-:S05]  /*6650*/  FFMA R133, R133, R154, R12 ;  /* 0x0000009a85857223 */ /* 0x000fca000000000c */
[----:B------:R0:W-:Y:S05]  /*6660*/  @P2 STG.E desc[UR36][R4.64+0x364], R133 ;  /* 0x0003648504002986 */ /* 0x0001ea000c101924 */
[----:B------:R-:W-:Y:S05]  /*6670*/  @!P0 BRA `(.L_x_247) ;  /* 0x0000000000048947 */ /* 0x000fea0003800000 */
[----:B------:R0:W5:Y:S02]  /*6680*/  LDG.E.LTC128B R152, desc[UR36][R8.64+0x360] ;  /* 0x0003602408987981 */ /* 0x000164000c1e1920 */
.L_x_247:
[----:B------:R-:W-:Y:S05]  /*6690*/  BSYNC B1 ;  /* 0x0000000000017941 */ /* 0x000fea0003800000 */
.L_x_246:
        /* <DEDUP_REMOVED lines=8> */
.L_x_249:
[----:B------:R-:W-:Y:S05]  /*6720*/  BSYNC B1 ;  /* 0x0000000000017941 */ /* 0x000fea0003800000 */
.L_x_248:
        /* <DEDUP_REMOVED lines=8> */
.L_x_251:
[----:B------:R-:W-:Y:S05]  /*67b0*/  BSYNC B1 ;  /* 0x0000000000017941 */ /* 0x000fea0003800000 */
.L_x_250:
[----:B0----5:R-:W-:Y:S01]  /*67c0*/  FMUL R13, R152, R155 ;  /* 0x0000009b980d7220 */ /* 0x021fe20000400000 */
[----:B------:R-:W-:Y:S01]  /*67d0*/  ISETP.GT.AND P1, PT, R0, RZ, P0 ;  /* 0x000000ff0000720c */ /* 0x000fe20000724270 */
[----:B------:R-:W-:Y:S02]  /*67e0*/  BSSY B1, `(.L_x_252) ;  /* 0x0000005000017945 */ /* 0x000fe40003800000 */
[----:B------:R-:W-:-:S05]  /*67f0*/  FFMA R13, R136, R154, R13 ;  /* 0x0000009a880d7223 */ /* 0x000fca000000000d */
[----:B------:R0:W-:Y:S05]  /*6800*/  @P3 STG.E desc[UR36][R4.64+0x380], R13 ;  /* 0x0003800d04003986 */ /* 0x0001ea000c101924 */
[----:B------:R-:W-:Y:S05]  /*6810*/  @!P1 BRA `(.L_x_253) ;  /* 0x0000000000049947 */ /* 0x000fea0003800000 */
[----:B------:R0:W5:Y:S02]  /*6820*/  LDG.E.LTC128B R152, desc[UR36][R6.64+0x384] ;  /* 0x0003842406987981 */ /* 0x000164000c1e1920 */
.L_x_253:
[----:B------:R-:W-:Y:S05]  /*6830*/  BSYNC B1 ;  /* 0x0000000000017941 */ /* 0x000fea0003800000 */
.L_x_252:
[----:B-----5:R-:W-:Y:S01]  /*6840*/  FMUL R12, R152, R155 ;  /* 0x0000009b980c7220 */ /* 0x020fe20000400000 */
[----:B------:R-:W-:Y:S01]  /*6850*/  ISETP.GT.AND P2, PT, R0, 0x8, P2 ;  /* 0x000000080000780c */ /* 0x000fe20001744270 */
[----:B------:R-:W-:Y:S02]  /*6860*/  BSSY B1, `(.L_x_254) ;  /* 0x0000005000017945 */ /* 0x000fe40003800000 */
[----:B------:R-:W-:-:S05]  /*6870*/  FFMA R137, R137, R154, R12 ;  /* 0x0000009a89897223 */ /* 0x000fca000000000c */
[----:B------:R0:W-:Y:S05]  /*6880*/  @P1 STG.E desc[UR36][R4.64+0x384], R137 ;  /* 0x0003848904001986 */ /* 0x0001ea000c101924 */
[----:B------:R-:W-:Y:S05]  /*6890*/  @!P2 BRA `(.L_x_255) ;  /* 0x000000000004a947 */ /* 0x000fea0003800000 */
[----:B------:R0:W5:Y:S02]  /*68a0*/  LDG.E.LTC128B R152, desc[UR36][R8.64+0x380] ;  /* 0x0003802408987981 */ /* 0x000164000c1e1920 */
.L_x_255:
[----:B------:R-:W-:Y:S05]  /*68b0*/  BSYNC B1 ;  /* 0x0000000000017941 */ /* 0x000fea0003800000 */
.L_x_254:
        /* <DEDUP_REMOVED lines=8> */
.L_x_257:
[----:B------:R-:W-:Y:S05]  /*6940*/  BSYNC B1 ;  /* 0x0000000000017941 */ /* 0x000fea0003800000 */
.L_x_256:
        /* <DEDUP_REMOVED lines=8> */
.L_x_259:
[----:B------:R-:W-:Y:S05]  /*69d0*/  BSYNC B1 ;  /* 0x0000000000017941 */ /* 0x000fea0003800000 */
.L_x_258:
[----:B0----5:R-:W-:Y:S01]  /*69e0*/  FMUL R13, R152, R155 ;  /* 0x0000009b980d7220 */ /* 0x021fe20000400000 */
[----:B------:R-:W-:Y:S01]  /*69f0*/  ISETP.GT.AND P0, PT, R0, RZ, P2 ;  /* 0x000000ff0000720c */ /* 0x000fe20001704270 */
[----:B------:R-:W-:Y:S02]  /*6a00*/  BSSY B1, `(.L_x_260) ;  /* 0x0000005000017945 */ /* 0x000fe40003800000 */
[----:B------:R-:W-:-:S05]  /*6a10*/  FFMA R13, R140, R154, R13 ;  /* 0x0000009a8c0d7223 */ /* 0x000fca000000000d */
[----:B------:R0:W-:Y:S05]  /*6a20*/  @P3 STG.E desc[UR36][R4.64+0x3a0], R13 ;  /* 0x0003a00d04003986 */ /* 0x0001ea000c101924 */
[----:B------:R-:W-:Y:S05]  /*6a30*/  @!P0 BRA `(.L_x_261) ;  /* 0x0000000000048947 */ /* 0x000fea0003800000 */
[----:B------:R0:W5:Y:S02]  /*6a40*/  LDG.E.LTC128B R152, desc[UR36][R6.64+0x3a4] ;  /* 0x0003a42406987981 */ /* 0x000164000c1e1920 */
.L_x_261:
[----:B------:R-:W-:Y:S05]  /*6a50*/  BSYNC B1 ;  /* 0x0000000000017941 */ /* 0x000fea0003800000 */
.L_x_260:
[----:B-----5:R-:W-:Y:S01]  /*6a60*/  FMUL R12, R152, R155 ;  /* 0x0000009b980c7220 */ /* 0x020fe20000400000 */
[----:B------:R-:W-:Y:S01]  /*6a70*/  ISETP.GT.AND P1, PT, R0, 0x8, P1 ;  /* 0x000000080000780c */ /* 0x000fe20000f24270 */
[----:B------:R-:W-:Y:S02]  /*6a80*/  BSSY B1, `(.L_x_262) ;  /* 0x0000005000017945 */ /* 0x000fe40003800000 */
[----:B------:R-:W-:-:S05]  /*6a90*/  FFMA R141, R141, R154, R12 ;  /* 0x0000009a8d8d7223 */ /* 0x000fca000000000c */
[----:B------:R0:W-:Y:S05]  /*6aa0*/  @P0 STG.E desc[UR36][R4.64+0x3a4], R141 ;  /* 0x0003a48d04000986 */ /* 0x0001ea000c101924 */
[----:B------:R-:W-:Y:S05]  /*6ab0*/  @!P1 BRA `(.L_x_263) ;  /* 0x0000000000049947 */ /* 0x000fea0003800000 */
[----:B------:R0:W5:Y:S02]  /*6ac0*/  LDG.E.LTC128B R152, desc[UR36][R8.64+0x3a0] ;  /* 0x0003a02408987981 */ /* 0x000164000c1e1920 */
.L_x_263:
[----:B------:R-:W-:Y:S05]  /*6ad0*/  BSYNC B1 ;  /* 0x0000000000017941 */ /* 0x000fea0003800000 */
.L_x_262:
        /* <DEDUP_REMOVED lines=8> */
.L_x_265:
[----:B------:R-:W-:Y:S05]  /*6b60*/  BSYNC B1 ;  /* 0x0000000000017941 */ /* 0x000fea0003800000 */
.L_x_264:
        /* <DEDUP_REMOVED lines=8> */
.L_x_267:
[----:B------:R-:W-:Y:S05]  /*6bf0*/  BSYNC B1 ;  /* 0x0000000000017941 */ /* 0x000fea0003800000 */
.L_x_266:
[----:B0----5:R-:W-:Y:S01]  /*6c00*/  FMUL R13, R152, R155 ;  /* 0x0000009b980d7220 */ /* 0x021fe20000400000 */
[----:B------:R-:W-:Y:S01]  /*6c10*/  ISETP.GT.AND P2, PT, R0, RZ, P1 ;  /* 0x000000ff0000720c */ /* 0x000fe20000f44270 */
[----:B------:R-:W-:Y:S02]  /*6c20*/  BSSY B1, `(.L_x_268) ;  /* 0x0000005000017945 */ /* 0x000fe40003800000 */
[----:B------:R-:W-:-:S05]  /*6c30*/  FFMA R13, R144, R154, R13 ;  /* 0x0000009a900d7223 */ /* 0x000fca000000000d */
[----:B------:R0:W-:Y:S05]  /*6c40*/  @P3 STG.E desc[UR36][R4.64+0x3c0], R13 ;  /* 0x0003c00d04003986 */ /* 0x0001ea000c101924 */
[----:B------:R-:W-:Y:S05]  /*6c50*/  @!P2 BRA `(.L_x_269) ;  /* 0x000000000004a947 */ /* 0x000fea0003800000 */
[----:B------:R0:W5:Y:S02]  /*6c60*/  LDG.E.LTC128B R152, desc[UR36][R6.64+0x3c4] ;  /* 0x0003c42406987981 */ /* 0x000164000c1e1920 */
.L_x_269:
[----:B------:R-:W-:Y:S05]  /*6c70*/  BSYNC B1 ;  /* 0x0000000000017941 */ /* 0x000fea0003800000 */
.L_x_268:
[----:B-----5:R-:W-:Y:S01]  /*6c80*/  FMUL R12, R152, R155 ;  /* 0x0000009b980c7220 */ /* 0x020fe20000400000 */
[----:B------:R-:W-:Y:S01]  /*6c90*/  ISETP.GT.AND P0, PT, R0, 0x8, P0 ;  /* 0x000000080000780c */ /* 0x000fe20000704270 */
[----:B------:R-:W-:Y:S02]  /*6ca0*/  BSSY B1, `(.L_x_270) ;  /* 0x0000005000017945 */ /* 0x000fe40003800000 */
[----:B------:R-:W-:-:S05]  /*6cb0*/  FFMA R145, R145, R154, R12 ;  /* 0x0000009a91917223 */ /* 0x000fca000000000c */
[----:B------:R0:W-:Y:S05]  /*6cc0*/  @P2 STG.E desc[UR36][R4.64+0x3c4], R145 ;  /* 0x0003c49104002986 */ /* 0x0001ea000c101924 */
[----:B------:R-:W-:Y:S05]  /*6cd0*/  @!P0 BRA `(.L_x_271) ;  /* 0x0000000000048947 */ /* 0x000fea0003800000 */
[----:B------:R0:W5:Y:S02]  /*6ce0*/  LDG.E.LTC128B R152, desc[UR36][R8.64+0x3c0] ;  /* 0x0003c02408987981 */ /* 0x000164000c1e1920 */
.L_x_271:
[----:B------:R-:W-:Y:S05]  /*6cf0*/  BSYNC B1 ;  /* 0x0000000000017941 */ /* 0x000fea0003800000 */
.L_x_270:
        /* <DEDUP_REMOVED lines=8> */
.L_x_273:
[----:B------:R-:W-:Y:S05]  /*6d80*/  BSYNC B1 ;  /* 0x0000000000017941 */ /* 0x000fea0003800000 */
.L_x_272:
        /* <DEDUP_REMOVED lines=8> */
.L_x_275:
[----:B------:R-:W-:Y:S05]  /*6e10*/  BSYNC B1 ;  /* 0x0000000000017941 */ /* 0x000fea0003800000 */
.L_x_274:
[----:B-----5:R-:W-:Y:S01]  /*6e20*/  FMUL R3, R152, R155 ;  /* 0x0000009b98037220 */ /* 0x020fe20000400000 */
[----:B------:R-:W-:Y:S01]  /*6e30*/  ISETP.GT.AND P1, PT, R0, RZ, P0 ;  /* 0x000000ff0000720c */ /* 0x000fe20000724270 */
[----:B------:R-:W-:Y:S02]  /*6e40*/  BSSY B1, `(.L_x_276) ;  /* 0x0000005000017945 */ /* 0x000fe40003800000 */
[----:B------:R-:W-:-:S05]  /*6e50*/  FFMA R3, R148, R154, R3 ;  /* 0x0000009a94037223 */ /* 0x000fca0000000003 */
[----:B------:R0:W-:Y:S05]  /*6e60*/  @P3 STG.E desc[UR36][R4.64+0x3e0], R3 ;  /* 0x0003e00304003986 */ /* 0x0001ea000c101924 */
[----:B------:R-:W-:Y:S05]  /*6e70*/  @!P1 BRA `(.L_x_277) ;  /* 0x0000000000049947 */ /* 0x000fea0003800000 */
[----:B------:R0:W5:Y:S02]  /*6e80*/  LDG.E.LTC128B R152, desc[UR36][R6.64+0x3e4] ;  /* 0x0003e42406987981 */ /* 0x000164000c1e1920 */
.L_x_277:
[----:B------:R-:W-:Y:S05]  /*6e90*/  BSYNC B1 ;  /* 0x0000000000017941 */ /* 0x000fea0003800000 */
.L_x_276:
[----:B0---45:R-:W-:Y:S01]  /*6ea0*/  FMUL R6, R152, R155 ;  /* 0x0000009b98067220 */ /* 0x031fe20000400000 */
[----:B------:R-:W-:Y:S01]  /*6eb0*/  ISETP.GT.AND P2, PT, R0, 0x8, P2 ;  /* 0x000000080000780c */ /* 0x000fe20001744270 */
[----:B------:R-:W-:Y:S02]  /*6ec0*/  BSSY B1, `(.L_x_278) ;  /* 0x0000005000017945 */ /* 0x000fe40003800000 */
[----:B------:R-:W-:-:S05]  /*6ed0*/  FFMA R149, R149, R154, R6 ;  /* 0x0000009a95957223 */ /* 0x000fca0000000006 */
[----:B------:R0:W-:Y:S05]  /*6ee0*/  @P1 STG.E desc[UR36][R4.64+0x3e4], R149 ;  /* 0x0003e49504001986 */ /* 0x0001ea000c101924 */
[----:B------:R-:W-:Y:S05]  /*6ef0*/  @!P2 BRA `(.L_x_279) ;  /* 0x000000000004a947 */ /* 0x000fea0003800000 */
[----:B------:R4:W5:Y:S02]  /*6f00*/  LDG.E.LTC128B R152, desc[UR36][R8.64+0x3e0] ;  /* 0x0003e02408987981 */ /* 0x000964000c1e1920 */
.L_x_279:
[----:B------:R-:W-:Y:S05]  /*6f10*/  BSYNC B1 ;  /* 0x0000000000017941 */ /* 0x000fea0003800000 */
.L_x_278:
[----:B-----5:R-:W-:Y:S01]  /*6f20*/  FMUL R3, R152, R155 ;  /* 0x0000009b98037220 */ /* 0x020fe20000400000 */
[----:B01----:R-:W-:Y:S01]  /*6f30*/  @P2 IMAD.MOV.U32 R4, RZ, RZ, R10 ;  /* 0x000000ffff042224 */ /* 0x003fe200078e000a */
[----:B------:R-:W-:Y:S01]  /*6f40*/  ISETP.GT.AND P0, PT, R0, 0x8, P0 ;  /* 0x000000080000780c */ /* 0x000fe20000704270 */
[----:B------:R-:W-:Y:S02]  /*6f50*/  @P2 IMAD.MOV.U32 R5, RZ, RZ, R11 ;  /* 0x000000ffff052224 */ /* 0x000fe400078e000b */
[----:B------:R-:W-:Y:S01]  /*6f60*/  FFMA R3, R150, R154, R3 ;  /* 0x0000009a96037223 */ /* 0x000fe20000000003 */
[----:B------:R-:W-:Y:S04]  /*6f70*/  BSSY B1, `(.L_x_280) ;  /* 0x0000004000017945 */ /* 0x000fe80003800000 */
[----:B------:R0:W-:Y:S05]  /*6f80*/  @P2 STG.E desc[UR36][R4.64+0x3e0], R3 ;  /* 0x0003e00304002986 */ /* 0x0001ea000c101924 */
[----:B------:R-:W-:Y:S05]  /*6f90*/  @!P0 BRA `(.L_x_281) ;  /* 0x0000000000048947 */ /* 0x000fea0003800000 */
[----:B------:R1:W5:Y:S02]  /*6fa0*/  LDG.E.LTC128B R152, desc[UR36][R8.64+0x3e4] ;  /* 0x0003e42408987981 */ /* 0x000364000c1e1920 */
.L_x_281:
[----:B------:R-:W-:Y:S05]  /*6fb0*/  BSYNC B1 ;  /* 0x0000000000017941 */ /* 0x000fea0003800000 */
.L_x_280:
[----:B-----5:R-:W-:-:S04]  /*6fc0*/  FMUL R152, R152, R155 ;  /* 0x0000009b98987220 */ /* 0x020fc80000400000 */
[----:B------:R-:W-:Y:S01]  /*6fd0*/  FFMA R151, R151, R154, R152 ;  /* 0x0000009a97977223 */ /* 0x000fe20000000098 */
[----:B------:R-:W-:Y:S06]  /*6fe0*/  @!P0 BRA `(.L_x_282) ;  /* 0x0000001c00208947 */ /* 0x000fec0003800000 */
[----:B------:R0:W-:Y:S01]  /*6ff0*/  STG.E desc[UR36][R10.64+0x3e4], R151 ;  /* 0x0003e4970a007986 */ /* 0x0001e2000c101924 */
[----:B------:R-:W-:Y:S05]  /*7000*/  BRA `(.L_x_282) ;  /* 0x0000001c00187947 */ /* 0x000fea0003800000 */
.L_x_29:
[----:B------:R-:W-:Y:S01]  /*7010*/  ISETP.GT.AND P3, PT, R3, 0x1, PT ;  /* 0x000000010300780c */ /* 0x000fe20003f64270 */
[----:B------:R-:W-:Y:S01]  /*7020*/  ULDC.64 UR4, c[0x0][0x5c0] ;  /* 0x0001700000047ab9 */ /* 0x000fe20000000a00 */
[-C--:B------:R-:W-:Y:S01]  /*7030*/  FMUL R9, R24, R154.reuse ;  /* 0x0000009a18097220 */ /* 0x080fe20000400000 */
[----:B------:R-:W-:Y:S01]  /*7040*/  LEA R4, P1, R162, UR4, 0x2 ;  /* 0x00000004a2047c11 */ /* 0x000fe2000f8210ff */
[-C--:B------:R-:W-:Y:S01]  /*7050*/  FMUL R25, R25, R154.reuse ;  /* 0x0000009a19197220 */ /* 0x080fe20000400000 */
[----:B------:R-:W-:Y:S01]  /*7060*/  ISETP.GT.AND P2, PT, R0, RZ, P3 ;  /* 0x000000ff0000720c */ /* 0x000fe20001f44270 */
[-C--:B------:R-:W-:Y:S01]  /*7070*/  FMUL R27, R27, R154.reuse ;  /* 0x0000009a1b1b7220 */ /* 0x080fe20000400000 */
[----:B------:R-:W-:Y:S01]  /*7080*/  LEA.HI.X R5, R162, UR5, R169, 0x2, P1 ;  /* 0x00000005a2057c11 */ /* 0x000fe200088f14a9 */
[-C--:B------:R-:W-:Y:S01]  /*7090*/  FMUL R29, R29, R154.reuse ;  /* 0x0000009a1d1d7220 */ /* 0x080fe20000400000 */
[----:B------:R-:W-:Y:S01]  /*70a0*/  ISETP.GT.AND P0, PT, R0, 0x8, P0 ;  /* 0x000000080000780c */ /* 0x000fe20000704270 */
[-C--:B------:R-:W-:Y:S01]  /*70b0*/  FMUL R31, R31, R154.reuse ;  /* 0x0000009a1f1f7220 */ /* 0x080fe20000400000 */
[----:B------:R-:W-:Y:S01]  /*70c0*/  ISETP.GT.AND P5, PT, R3, 0x8, PT ;  /* 0x000000080300780c */ /* 0x000fe20003fa4270 */
[----:B------:R0:W-:Y:S01]  /*70d0*/  @P4 STG.E desc[UR36][R4.64], R9 ;  /* 0x0000000904004986 */ /* 0x0001e2000c101924 */
[C---:B------:R-:W-:Y:S01]  /*70e0*/  SHF.L.U64.HI R11, R10.reuse, 0x5, R11 ;  /* 0x000000050a0b7819 */ /* 0x040fe2000001020b */
[----:B------:R-:W-:Y:S01]  /*70f0*/  FMUL R33, R33, R154 ;  /* 0x0000009a21217220 */ /* 0x000fe20000400000 */
[----:B------:R-:W-:Y:S01]  /*7100*/  LEA R6, P1, R10, R4, 0x5 ;  /* 0x000000040a067211 */ /* 0x000fe200078228ff */
[-C--:B------:R-:W-:Y:S01]  /*7110*/  FMUL R35, R35, R154.reuse ;  /* 0x0000009a23237220 */ /* 0x080fe20000400000 */
[C---:B------:R-:W-:Y:S01]  /*7120*/  ISETP.GT.AND P3, PT, R0.reuse, 0x8, P3 ;  /* 0x000000080000780c */ /* 0x040fe20001f64270 */
[----:B------:R-:W-:Y:S01]  /*7130*/  @P2 STG.E desc[UR36][R4.64+0x4], R25 ;  /* 0x0000041904002986 */ /* 0x000fe2000c101924 */
[----:B------:R-:W-:Y:S01]  /*7140*/  ISETP.GT.AND P4, PT, R3, 0x9, PT ;  /* 0x000000090300780c */ /* 0x000fe20003f84270 */
[----:B------:R-:W-:Y:S01]  /*7150*/  IMAD.X R7, R11, 0x1, R5, P1 ;  /* 0x000000010b077824 */ /* 0x000fe200008e0605 */
[----:B------:R-:W-:Y:S01]  /*7160*/  ISETP.GT.AND P2, PT, R0, RZ, P5 ;  /* 0x000000ff0000720c */ /* 0x000fe20002f44270 */
[-C--:B------:R-:W-:Y:S01]  /*7170*/  FMUL R11, R28, R154.reuse ;  /* 0x0000009a1c0b7220 */ /* 0x080fe20000400000 */
[----:B------:R-:W-:Y:S01]  /*7180*/  ISETP.GT.AND P1, PT, R0, RZ, P4 ;  /* 0x000000ff0000720c */ /* 0x000fe20002724270 */
[-C--:B0-----:R-:W-:Y:S01]  /*7190*/  FMUL R9, R26, R154.reuse ;  /* 0x0000009a1a097220 */ /* 0x081fe20000400000 */
[C---:B------:R-:W-:Y:S01]  /*71a0*/  ISETP.GT.AND P4, PT, R0.reuse, 0x8, P4 ;  /* 0x000000080000780c */ /* 0x040fe20002784270 */
[-C--:B------:R-:W-:Y:S01]  /*71b0*/  FMUL R37, R37, R154.reuse ;  /* 0x0000009a25257220 */ /* 0x080fe20000400000 */
[-C--:B------:R-:W-:Y:S01]  /*71c0*/  FMUL R39, R39, R154.reuse ;  /* 0x0000009a27277220 */ /* 0x080fe20000400000 */
[-C--:B------:R-:W-:Y:S01]  /*71d0*/  FMUL R41, R41, R154.reuse ;  /* 0x0000009a29297220 */ /* 0x080fe20000400000 */
[----:B------:R0:W-:Y:S01]  /*71e0*/  @P0 STG.E desc[UR36][R6.64], R9 ;  /* 0x0000000906000986 */ /* 0x0001e2000c101924 */
[C---:B------:R-:W-:Y:S01]  /*71f0*/  ISETP.GT.AND P0, PT, R0.reuse, 0x8, P5 ;  /* 0x000000080000780c */ /* 0x040fe20002f04270 */
[-C--:B------:R-:W-:Y:S01]  /*7200*/  FMUL R43, R43, R154.reuse ;  /* 0x0000009a2b2b7220 */ /* 0x080fe20000400000 */
[C---:B------:R-:W-:Y:S01]  /*7210*/  ISETP.GT.AND P5, PT, R3.reuse, 0x10, PT ;  /* 0x000000100300780c */ /* 0x040fe20003fa4270 */
[----:B------:R-:W-:Y:S01]  /*7220*/  @P3 STG.E desc[UR36][R6.64+0x4], R27 ;  /* 0x0000041b06003986 */ /* 0x000fe2000c101924 */
[----:B------:R-:W-:Y:S01]  /*7230*/  ISETP.GT.AND P3, PT, R3, 0x11, PT ;  /* 0x000000110300780c */ /* 0x000fe20003f64270 */
[-C--:B------:R-:W-:Y:S01]  /*7240*/  FMUL R45, R45, R154.reuse ;  /* 0x0000009a2d2d7220 */ /* 0x080fe20000400000 */
[-C--:B------:R-:W-:Y:S01]  /*7250*/  FMUL R47, R47, R154.reuse ;  /* 0x0000009a2f2f7220 */ /* 0x080fe20000400000 */
[----:B------:R1:W-:Y:S01]  /*7260*/  @P2 STG.E desc[UR36][R4.64+0x20], R11 ;  /* 0x0000200b04002986 */ /* 0x0003e2000c101924 */
[----:B------:R-:W-:Y:S01]  /*7270*/  ISETP.GT.AND P2, PT, R0, RZ, P5 ;  /* 0x000000ff0000720c */ /* 0x000fe20002f44270 */
[-C--:B------:R-:W-:Y:S01]  /*7280*/  FMUL R49, R49, R154.reuse ;  /* 0x0000009a31317220 */ /* 0x080fe20000400000 */
[-C--:B------:R-:W-:Y:S01]  /*7290*/  FMUL R51, R51, R154.reuse ;  /* 0x0000009a33337220 */ /* 0x080fe20000400000 */
[----:B------:R-:W-:Y:S01]  /*72a0*/  @P1 STG.E desc[UR36][R4.64+0x24], R29 ;  /* 0x0000241d04001986 */ /* 0x000fe2000c101924 */
[-C--:B0-----:R-:W-:Y:S01]  /*72b0*/  FMUL R9, R30, R154.reuse ;  /* 0x0000009a1e097220 */ /* 0x081fe20000400000 */
[C---:B------:R-:W-:Y:S01]  /*72c0*/  ISETP.GT.AND P1, PT, R0.reuse, RZ, P3 ;  /* 0x000000ff0000720c */ /* 0x040fe20001f24270 */
[-C--:B------:R-:W-:Y:S01]  /*72d0*/  FMUL R53, R53, R154.reuse ;  /* 0x0000009a35357220 */ /* 0x080fe20000400000 */
[C---:B------:R-:W-:Y:S01]  /*72e0*/  ISETP.GT.AND P3, PT, R0.reuse, 0x8, P3 ;  /* 0x000000080000780c */ /* 0x040fe20001f64270 */
[-C--:B------:R-:W-:Y:S01]  /*72f0*/  FMUL R55, R55, R154.reuse ;  /* 0x0000009a37377220 */ /* 0x080fe20000400000 */
[----:B------:R0:W-:Y:S01]  /*7300*/  @P0 STG.E desc[UR36][R6.64+0x20], R9 ;  /* 0x0000200906000986 */ /* 0x0001e2000c101924 */
[----:B------:R-:W-:Y:S01]  /*7310*/  ISETP.GT.AND P0, PT, R0, 0x8, P5 ;  /* 0x000000080000780c */ /* 0x000fe20002f04270 */
[-C--:B-1----:R-:W-:Y:S01]  /*7320*/  FMUL R11, R32, R154.reuse ;  /* 0x0000009a200b7220 */ /* 0x082fe20000400000 */
        /* <DEDUP_REMOVED lines=143> */
[----:B-1----:R-:W-:Y:S01]  /*7c20*/  FMUL R11, R64, R154 ;  /* 0x0000009a400b7220 */ /* 0x002fe20000400000 */
[C---:B------:R-:W-:Y:S01]  /*7c30*/  ISETP.GT.AND P5, PT, R3.reuse, 0x58, PT ;  /* 0x000000580300780c */ /* 0x040fe20003fa4270 */
[----:B------:R-:W-:Y:S01]  /*7c40*/  @P4 STG.E desc[UR36][R6.64+0x124], R63 ;  /* 0x0001243f06004986 */ /* 0x000fe2000c101924 */
[----:B------:R-:W-:-:S03]  /*7c50*/  ISETP.GT.AND P4, PT, R3, 0x59, PT ;  /* 0x000000590300780c */ /* 0x000fc60003f84270 */
[----:B------:R1:W-:Y:S01]  /*7c60*/  @P2 STG.E desc[UR36][R4.64+0x140], R11 ;  /* 0x0001400b04002986 */ /* 0x0003e2000c101924 */
[----:B------:R-:W-:-:S03]  /*7c70*/  ISETP.GT.AND P2, PT, R0, RZ, P5 ;  /* 0x000000ff0000720c */ /* 0x000fc60002f44270 */
[----:B------:R-:W-:Y:S01]  /*7c80*/  @P1 STG.E desc[UR36][R4.64+0x144], R65 ;  /* 0x0001444104001986 */ /* 0x000fe2000c101924 */
[-C--:B0-----:R-:W-:Y:S01]  /*7c90*/  FMUL R9, R66, R154.reuse ;  /* 0x0000009a42097220 */ /* 0x081fe20000400000 */
[C---:B------:R-:W-:Y:S02]  /*7ca0*/  ISETP.GT.AND P1, PT, R0.reuse, RZ, P4 ;  /* 0x000000ff0000720c */ /* 0x040fe40002724270 */
[C---:B------:R-:W-:Y:S02]  /*7cb0*/  ISETP.GT.AND P4, PT, R0.reuse, 0x8, P4 ;  /* 0x000000080000780c */ /* 0x040fe40002784270 */
        /* <DEDUP_REMOVED lines=93> */
[----:B------:R-:W-:Y:S01]  /*8290*/  ISETP.GT.AND P1, PT, R0, RZ, P4 ;  /* 0x000000ff0000720c */ /* 0x000fe20002724270 */
[----:B0-----:R-:W-:Y:S01]  /*82a0*/  FMUL R9, R98, R154 ;  /* 0x0000009a62097220 */ /* 0x001fe20000400000 */
[----:B------:R-:W-:-:S04]  /*82b0*/  ISETP.GT.AND P4, PT, R0, 0x8, P4 ;  /* 0x000000080000780c */ /* 0x000fc80002784270 */
[----:B------:R0:W-:Y:S01]  /*82c0*/  @P0 STG.E desc[UR36][R6.64+0x240], R9 ;  /* 0x0002400906000986 */ /* 0x0001e2000c101924 */
[----:B-1----:R-:W-:Y:S01]  /*82d0*/  FMUL R11, R100, R154 ;  /* 0x0000009a640b7220 */ /* 0x002fe20000400000 */
[----:B------:R-:W-:Y:S02]  /*82e0*/  ISETP.GT.AND P0, PT, R0, 0x8, P5 ;  /* 0x000000080000780c */ /* 0x000fe40002f04270 */
[----:B------:R-:W-:Y:S01]  /*82f0*/  @P3 STG.E desc[UR36][R6.64+0x244], R99 ;  /* 0x0002446306003986 */ /* 0x000fe2000c101924 */
[----:B------:R-:W-:-:S03]  /*8300*/  ISETP.GT.AND P5, PT, R3, 0xa0, PT ;  /* 0x000000a00300780c */ /* 0x000fc60003fa4270 */
[----:B------:R1:W-:Y:S01]  /*8310*/  @P2 STG.E desc[UR36][R4.64+0x260], R11 ;  /* 0x0002600b04002986 */ /* 0x0003e2000c101924 */
[----:B------:R-:W-:Y:S02]  /*8320*/  ISETP.GT.AND P2, PT, R3, 0xa1, PT ;  /* 0x000000a10300780c */ /* 0x000fe40003f44270 */
[C---:B------:R-:W-:Y:S01]  /*8330*/  ISETP.GT.AND P3, PT, R0.reuse, RZ, P5 ;  /* 0x000000ff0000720c */ /* 0x040fe20002f64270 */
[----:B------:R-:W-:Y:S01]  /*8340*/  @P1 STG.E desc[UR36][R4.64+0x264], R101 ;  /* 0x0002646504001986 */ /* 0x000fe2000c101924 */
[----:B------:R-:W-:Y:S01]  /*8350*/  ISETP.GT.AND P1, PT, R0, RZ, P2 ;  /* 0x000000ff0000720c */ /* 0x000fe20001724270 */
[----:B0-----:R-:W-:Y:S01]  /*8360*/  FMUL R9, R102, R154 ;  /* 0x0000009a66097220 */ /* 0x001fe20000400000 */
[----:B------:R-:W-:-:S04]  /*8370*/  ISETP.GT.AND P2, PT, R0, 0x8, P2 ;  /* 0x000000080000780c */ /* 0x000fc80001744270 */
[----:B------:R0:W-:Y:S01]  /*8380*/  @P0 STG.E desc[UR36][R6.64+0x260], R9 ;  /* 0x0002600906000986 */ /* 0x0001e2000c101924 */
[----:B-1----:R-:W-:Y:S01]  /*8390*/  FMUL R11, R104, R154 ;  /* 0x0000009a680b7220 */ /* 0x002fe20000400000 */
[----:B------:R-:W-:Y:S02]  /*83a0*/  ISETP.GT.AND P0, PT, R0, 0x8, P5 ;  /* 0x000000080000780c */ /* 0x000fe40002f04270 */
[----:B------:R-:W-:Y:S04]  /*83b0*/  @P4 STG.E desc[UR36][R6.64+0x264], R103 ;  /* 0x0002646706004986 */ /* 0x000fe8000c101924 */
[----:B------:R1:W-:Y:S01]  /*83c0*/  @P3 STG.E desc[UR36][R4.64+0x280], R11 ;  /* 0x0002800b04003986 */ /* 0x0003e2000c101924 */
[----:B------:R-:W-:-:S03]  /*83d0*/  ISETP.GT.AND P3, PT, R3, 0xa8, PT ;  /* 0x000000a80300780c */ /* 0x000fc60003f64270 */
[----:B------:R-:W-:Y:S01]  /*83e0*/  @P1 STG.E desc[UR36][R4.64+0x284], R105 ;  /* 0x0002846904001986 */ /* 0x000fe2000c101924 */
[----:B------:R-:W-:Y:S01]  /*83f0*/  ISETP.GT.AND P1, PT, R3, 0xa9, PT ;  /* 0x000000a90300780c */ /* 0x000fe20003f24270 */
[-C--:B0-----:R-:W-:Y:S01]  /*8400*/  FMUL R9, R106, R154.reuse ;  /* 0x0000009a6a097220 */ /* 0x081fe20000400000 */
[C---:B------:R-:W-:Y:S02]  /*8410*/  ISETP.GT.AND P5, PT, R0.reuse, RZ, P3 ;  /* 0x000000ff0000720c */ /* 0x040fe40001fa4270 */
[----:B------:R-:W-:Y:S02]  /*8420*/  ISETP.GT.AND P4, PT, R0, RZ, P1 ;  /* 0x000000ff0000720c */ /* 0x000fe40000f84270 */
[----:B------:R0:W-:Y:S01]  /*8430*/  @P0 STG.E desc[UR36][R6.64+0x280], R9 ;  /* 0x0002800906000986 */ /* 0x0001e2000c101924 */
[----:B-1----:R-:W-:Y:S01]  /*8440*/  FMUL R11, R108, R154 ;  /* 0x0000009a6c0b7220 */ /* 0x002fe20000400000 */
[C---:B------:R-:W-:Y:S02]  /*8450*/  ISETP.GT.AND P3, PT, R0.reuse, 0x8, P3 ;  /* 0x000000080000780c */ /* 0x040fe40001f64270 */
[----:B------:R-:W-:Y:S01]  /*8460*/  @P2 STG.E desc[UR36][R6.64+0x284], R107 ;  /* 0x0002846b06002986 */ /* 0x000fe2000c101924 */
[----:B------:R-:W-:-:S02]  /*8470*/  ISETP.GT.AND P1, PT, R0, 0x8, P1 ;  /* 0x000000080000780c */ /* 0x000fc40000f24270 */
[C---:B------:R-:W-:Y:S02]  /*8480*/  ISETP.GT.AND P0, PT, R3.reuse, 0xb0, PT ;  /* 0x000000b00300780c */ /* 0x040fe40003f04270 */
[C---:B------:R-:W-:Y:S01]  /*8490*/  ISETP.GT.AND P2, PT, R3.reuse, 0xb1, PT ;  /* 0x000000b10300780c */ /* 0x040fe20003f44270 */
[----:B------:R1:W-:Y:S01]  /*84a0*/  @P5 STG.E desc[UR36][R4.64+0x2a0], R11 ;  /* 0x0002a00b04005986 */ /* 0x0003e2000c101924 */
[----:B------:R-:W-:Y:S01]  /*84b0*/  ISETP.GT.AND P5, PT, R0, RZ, P0 ;  /* 0x000000ff0000720c */ /* 0x000fe200007a4270 */
[-C--:B0-----:R-:W-:Y:S01]  /*84c0*/  FMUL R9, R110, R154.reuse ;  /* 0x0000009a6e097220 */ /* 0x081fe20000400000 */
[C---:B------:R-:W-:Y:S01]  /*84d0*/  ISETP.GT.AND P0, PT, R0.reuse, 0x8, P0 ;  /* 0x000000080000780c */ /* 0x040fe20000704270 */
[----:B------:R-:W-:Y:S01]  /*84e0*/  @P4 STG.E desc[UR36][R4.64+0x2a4], R109 ;  /* 0x0002a46d04004986 */ /* 0x000fe2000c101924 */
[C---:B------:R-:W-:Y:S02]  /*84f0*/  ISETP.GT.AND P4, PT, R0.reuse, RZ, P2 ;  /* 0x000000ff0000720c */ /* 0x040fe40001784270 */
[----:B------:R-:W-:Y:S01]  /*8500*/  ISETP.GT.AND P2, PT, R0, 0x8, P2 ;  /* 0x000000080000780c */ /* 0x000fe20001744270 */
[----:B------:R0:W-:Y:S01]  /*8510*/  @P3 STG.E desc[UR36][R6.64+0x2a0], R9 ;  /* 0x0002a00906003986 */ /* 0x0001e2000c101924 */
[----:B------:R-:W-:Y:S01]  /*8520*/  ISETP.GT.AND P3, PT, R3, 0xb9, PT ;  /* 0x000000b90300780c */ /* 0x000fe20003f64270 */
[----:B-1----:R-:W-:-:S02]  /*8530*/  FMUL R11, R112, R154 ;  /* 0x0000009a700b7220 */ /* 0x002fc40000400000 */
[----:B------:R-:W-:Y:S01]  /*8540*/  @P1 STG.E desc[UR36][R6.64+0x2a4], R111 ;  /* 0x0002a46f06001986 */ /* 0x000fe2000c101924 */
[----:B------:R-:W-:-:S03]  /*8550*/  ISETP.GT.AND P1, PT, R3, 0xb8, PT ;  /* 0x000000b80300780c */ /* 0x000fc60003f24270 */
[----:B------:R1:W-:Y:S01]  /*8560*/  @P5 STG.E desc[UR36][R4.64+0x2c0], R11 ;  /* 0x0002c00b04005986 */ /* 0x0003e2000c101924 */
[----:B------:R-:W-:Y:S01]  /*8570*/  ISETP.GT.AND P5, PT, R0, RZ, P1 ;  /* 0x000000ff0000720c */ /* 0x000fe20000fa4270 */
[-C--:B0-----:R-:W-:Y:S02]  /*8580*/  FMUL R9, R114, R154.reuse ;  /* 0x0000009a72097220 */ /* 0x081fe40000400000 */
[----:B------:R-:W-:Y:S01]  /*8590*/  @P4 STG.E desc[UR36][R4.64+0x2c4], R113 ;  /* 0x0002c47104004986 */ /* 0x000fe2000c101924 */
[C---:B------:R-:W-:Y:S02]  /*85a0*/  ISETP.GT.AND P4, PT, R0.reuse, RZ, P3 ;  /* 0x000000ff0000720c */ /* 0x040fe40001f84270 */
[C---:B------:R-:W-:Y:S01]  /*85b0*/  ISETP.GT.AND P1, PT, R0.reuse, 0x8, P1 ;  /* 0x000000080000780c */ /* 0x040fe20000f24270 */
[----:B------:R0:W-:Y:S01]  /*85c0*/  @P0 STG.E desc[UR36][R6.64+0x2c0], R9 ;  /* 0x0002c00906000986 */ /* 0x0001e2000c101924 */
[C---:B------:R-:W-:Y:S02]  /*85d0*/  ISETP.GT.AND P0, PT, R3.reuse, 0xc0, PT ;  /* 0x000000c00300780c */ /* 0x040fe40003f04270 */
[----:B------:R-:W-:Y:S01]  /*85e0*/  ISETP.GT.AND P3, PT, R0, 0x8, P3 ;  /* 0x000000080000780c */ /* 0x000fe20001f64270 */
[----:B-1----:R-:W-:Y:S01]  /*85f0*/  FMUL R11, R116, R154 ;  /* 0x0000009a740b7220 */ /* 0x002fe20000400000 */
        /* <DEDUP_REMOVED lines=69> */
[----:B------:R-:W-:Y:S02]  /*8a50*/  ISETP.GT.AND P3, PT, R0, 0x8, P3 ;  /* 0x000000080000780c */ /* 0x000fe40001f64270 */
[C---:B------:R-:W-:Y:S01]  /*8a60*/  ISETP.GT.AND P0, PT, R3.reuse, 0xf0, PT ;  /* 0x000000f00300780c */ /* 0x040fe20003f04270 */
        /* <DEDUP_REMOVED lines=12> */
[-C--:B-1----:R-:W-:Y:S01]  /*8b30*/  FMUL R11, R144, R154.reuse ;  /* 0x0000009a900b7220 */ /* 0x082fe20000400000 */
[----:B------:R-:W-:Y:S01]  /*8b40*/  @P3 STG.E desc[UR36][R6.64+0x3a4], R143 ;  /* 0x0003a48f06003986 */ /* 0x000fe2000c101924 */
[----:B------:R-:W-:Y:S01]  /*8b50*/  ISETP.GT.AND P3, PT, R3, 0xf8, PT ;  /* 0x000000f80300780c */ /* 0x000fe20003f64270 */
[----:B------:R-:W-:-:S02]  /*8b60*/  FMUL R3, R146, R154 ;  /* 0x0000009a92037220 */ /* 0x000fc40000400000 */
[----:B------:R1:W-:Y:S01]  /*8b70*/  @P5 STG.E desc[UR36][R4.64+0x3c0], R11 ;  /* 0x0003c00b04005986 */ /* 0x0003e2000c101924 */
[C---:B------:R-:W-:Y:S02]  /*8b80*/  ISETP.GT.AND P5, PT, R0.reuse, RZ, P3 ;  /* 0x000000ff0000720c */ /* 0x040fe40001fa4270 */
[C---:B------:R-:W-:Y:S01]  /*8b90*/  ISETP.GT.AND P3, PT, R0.reuse, 0x8, P3 ;  /* 0x000000080000780c */ /* 0x040fe20001f64270 */
[----:B------:R-:W-:Y:S01]  /*8ba0*/  @P4 STG.E desc[UR36][R4.64+0x3c4], R145 ;  /* 0x0003c49104004986 */ /* 0x000fe2000c101924 */
[----:B------:R-:W-:Y:S01]  /*8bb0*/  ISETP.GT.AND P4, PT, R0, RZ, P1 ;  /* 0x000000ff0000720c */ /* 0x000fe20000f84270 */
[-C--:B0-----:R-:W-:Y:S01]  /*8bc0*/  FMUL R9, R148, R154.reuse ;  /* 0x0000009a94097220 */ /* 0x081fe20000400000 */
[----:B------:R-:W-:Y:S01]  /*8bd0*/  ISETP.GT.AND P1, PT, R0, 0x8, P1 ;  /* 0x000000080000780c */ /* 0x000fe20000f24270 */
[----:B------:R-:W-:Y:S04]  /*8be0*/  @P0 STG.E desc[UR36][R6.64+0x3c0], R3 ;  /* 0x0003c00306000986 */ /* 0x000fe8000c101924 */
[----:B------:R-:W-:Y:S01]  /*8bf0*/  @P2 STG.E desc[UR36][R6.64+0x3c4], R147 ;  /* 0x0003c49306002986 */ /* 0x000fe2000c101924 */
[----:B-1----:R-:W-:-:S03]  /*8c00*/  FMUL R11, R150, R154 ;  /* 0x0000009a960b7220 */ /* 0x002fc60000400000 */
[----:B------:R-:W-:Y:S04]  /*8c10*/  @P5 STG.E desc[UR36][R4.64+0x3e0], R9 ;  /* 0x0003e00904005986 */ /* 0x000fe8000c101924 */
[----:B------:R0:W-:Y:S02]  /*8c20*/  @P4 STG.E desc[UR36][R4.64+0x3e4], R149 ;  /* 0x0003e49504004986 */ /* 0x0001e4000c101924 */
[----:B0-----:R-:W-:Y:S02]  /*8c30*/  @P3 IMAD.MOV.U32 R4, RZ, RZ, R6 ;  /* 0x000000ffff043224 */ /* 0x001fe400078e0006 */
[----:B------:R-:W-:-:S05]  /*8c40*/  @P3 IMAD.MOV.U32 R5, RZ, RZ, R7 ;  /* 0x000000ffff053224 */ /* 0x000fca00078e0007 */
[----:B------:R0:W-:Y:S04]  /*8c50*/  @P3 STG.E desc[UR36][R4.64+0x3e0], R11 ;  /* 0x0003e00b04003986 */ /* 0x0001e8000c101924 */
[----:B------:R0:W-:Y:S02]  /*8c60*/  @P1 STG.E desc[UR36][R6.64+0x3e4], R151 ;  /* 0x0003e49706001986 */ /* 0x0001e4000c101924 */
.L_x_282:
[----:B------:R-:W-:Y:S05]  /*8c70*/  BSYNC B0 ;  /* 0x0000000000007941 */ /* 0x000fea0003800000 */
.L_x_28:
[----:B------:R-:W-:Y:S01]  /*8c80*/  ULDC UR4, c[0x0][0xc] ;  /* 0x0000030000047ab9 */ /* 0x000fe20000000800 */
[----:B------:R-:W-:Y:S01]  /*8c90*/  ULDC UR5, c[0x0][0x10] ;  /* 0x0000040000057ab9 */ /* 0x000fe20000000800 */
[----:B0-----:R-:W0:Y:S01]  /*8ca0*/  LDC R3, c[0x0][0x14] ;  /* 0x00000500ff037b82 */ /* 0x001e220000000800 */
[----:B------:R-:W-:Y:S01]  /*8cb0*/  UIMAD.WIDE.U32 UR4, UR4, UR5, URZ ;  /* 0x00000005040472a5 */ /* 0x000fe2000f8e003f */
[----:B------:R-:W-:Y:S01]  /*8cc0*/  PRMT R0, RZ, 0x7610, R0 ;  /* 0x00007610ff007816 */ /* 0x000fe20000000000 */
[----:B------:R-:W-:Y:S02]  /*8cd0*/  IMAD.MOV.U32 R152, RZ, RZ, -0x1 ;  /* 0xffffffffff987424 */ /* 0x000fe400078e00ff */
[----:B------:R-:W-:Y:S02]  /*8ce0*/  IMAD.MOV.U32 R23, RZ, RZ, -0x1 ;  /* 0xffffffffff177424 */ /* 0x000fe400078e00ff */
[----:B0-----:R-:W-:-:S04]  /*8cf0*/  IMAD.WIDE.U32 R16, R3, UR4, R16 ;  /* 0x0000000403107c25 */ /* 0x001fc8000f8e0010 */
[----:B------:R-:W-:Y:S01]  /*8d00*/  IMAD R3, R3, UR5, RZ ;  /* 0x0000000503037c24 */ /* 0x000fe2000f8e02ff */
[----:B------:R-:W-:Y:S02]  /*8d10*/  ULDC.64 UR4, c[0x0][0x650] ;  /* 0x0001940000047ab9 */ /* 0x000fe40000000a00 */
[----:B------:R-:W-:Y:S01]  /*8d20*/  ISETP.GE.U32.AND P0, PT, R16, UR4, PT ;  /* 0x0000000410007c0c */ /* 0x000fe2000bf06070 */
[----:B------:R-:W-:-:S05]  /*8d30*/  IMAD.IADD R17, R17, 0x1, R3 ;  /* 0x0000000111117824 */ /* 0x000fca00078e0203 */
[----:B------:R-:W-:-:S13]  /*8d40*/  ISETP.GE.U32.AND.EX P0, PT, R17, UR5, PT, P0 ;  /* 0x0000000511007c0c */ /* 0x000fda000bf06100 */
[----:B------:R-:W-:Y:S05]  /*8d50*/  @P0 BRA `(.L_x_283) ;  /* 0x0000000400640947 */ /* 0x000fea0003800000 */
[----:B------:R-:W0:Y:S01]  /*8d60*/  S2R R12, SR_CTAID.X ;  /* 0x00000000000c7919 */ /* 0x000e220000002500 */
[----:B---3--:R-:W3:Y:S01]  /*8d70*/  LDC.64 R10, c[0x0][0x628] ;  /* 0x00018a00ff0a7b82 */ /* 0x008ee20000000a00 */
[----:B------:R-:W-:Y:S01]  /*8d80*/  ULDC UR4, c[0x0][0x150] ;  /* 0x0000540000047ab9 */ /* 0x000fe20000000800 */
[----:B-12-4-:R-:W-:Y:S01]  /*8d90*/  IMAD.MOV.U32 R8, RZ, RZ, R16 ;  /* 0x000000ffff087224 */ /* 0x016fe200078e0010 */
[----:B------:R-:W1:Y:S01]  /*8da0*/  S2R R24, SR_CTAID.Y ;  /* 0x0000000000187919 */ /* 0x000e620000002600 */
[----:B------:R-:W-:-:S04]  /*8db0*/  IMAD.MOV.U32 R9, RZ, RZ, R17 ;  /* 0x000000ffff097224 */ /* 0x000fc800078e0011 */
[----:B------:R-:W2:Y:S08]  /*8dc0*/  LDC R21, c[0x0][0x144] ;  /* 0x00005100ff157b82 */ /* 0x000eb00000000800 */
[----:B------:R-:W4:Y:S08]  /*8dd0*/  LDC R0, c[0x0][0x630] ;  /* 0x00018c00ff007b82 */ /* 0x000f300000000800 */
[----:B------:R-:W1:Y:S01]  /*8de0*/  LDC.64 R14, c[0x0][0x620] ;  /* 0x00018800ff0e7b82 */ /* 0x000e620000000a00 */
[----:B---3--:R-:W-:-:S04]  /*8df0*/  ISETP.NE.U32.AND P0, PT, R10, RZ, PT ;  /* 0x000000ff0a00720c */ /* 0x008fc80003f05070 */
[----:B------:R-:W-:Y:S02]  /*8e00*/  ISETP.NE.AND.EX P0, PT, R11, RZ, PT, P0 ;  /* 0x000000ff0b00720c */ /* 0x000fe40003f05300 */
[----:B0-----:R-:W-:-:S05]  /*8e10*/  I2FP.F32.U32 R3, R12 ;  /* 0x0000000c00037245 */ /* 0x001fca0000201000 */
[----:B------:R-:W-:-:S04]  /*8e20*/  FMUL R3, R3, UR4 ;  /* 0x0000000403037c20 */ /* 0x000fc80008400000 */
[----:B------:R0:W3:Y:S02]  /*8e30*/  F2I.U32.TRUNC.NTZ R20, R3 ;  /* 0x0000000300147305 */ /* 0x0000e4000020f000 */
[----:B--2-4-:R-:W-:Y:S05]  /*8e40*/  @!P0 BRA `(.L_x_284) ;  /* 0x0000000000288947 */ /* 0x014fea0003800000 */
[----:B0-----:R-:W0:Y:S02]  /*8e50*/  LDC R3, c[0x0][0x634] ;  /* 0x00018d00ff037b82 */ /* 0x001e240000000800 */
        /* <DEDUP_REMOVED lines=9> */
.L_x_284:
[----:B------:R-:W2:Y:S01]  /*8ef0*/  LDC.64 R30, c[0x0][0x640] ;  /* 0x00019000ff1e7b82 */ /* 0x000ea20000000a00 */
[-CC-:B------:R-:W-:Y:S01]  /*8f00*/  SHF.R.U64 R23, R8, R0.reuse, R9.reuse ;  /* 0x0000000008177219 */ /* 0x180fe20000001209 */
[----:B---3--:R-:W-:Y:S01]  /*8f10*/  IMAD.MOV R20, RZ, RZ, -R20 ;  /* 0x000000ffff147224 */ /* 0x008fe200078e0a14 */
[----:B------:R-:W-:Y:S01]  /*8f20*/  SHF.R.U32.HI R0, RZ, R0, R9 ;  /* 0x00000000ff007219 */ /* 0x000fe20000011609 */
[----:B------:R-:W-:Y:S01]  /*8f30*/  ULDC UR4, c[0x0][0x154] ;  /* 0x0000550000047ab9 */ /* 0x000fe20000000800 */
[----:B0-----:R-:W-:Y:S01]  /*8f40*/  IADD3 R3, P0, RZ, -R23, RZ ;  /* 0x80000017ff037210 */ /* 0x001fe20007f1e0ff */
[----:B------:R-:W-:Y:S02]  /*8f50*/  IMAD R26, R21, R20, R12 ;  /* 0x00000014151a7224 */ /* 0x000fe400078e020c */
[----:B------:R-:W0:Y:S01]  /*8f60*/  LDC R6, c[0x0][0x618] ;  /* 0x00018600ff067b82 */ /* 0x000e220000000800 */
[----:B------:R-:W-:Y:S02]  /*8f70*/  IMAD.MOV.U32 R7, RZ, RZ, 0x1 ;  /* 0x00000001ff077424 */ /* 0x000fe400078e00ff */
[----:B------:R-:W-:-:S04]  /*8f80*/  IMAD.X R5, RZ, RZ, ~R0, P0 ;  /* 0x000000ffff057224 */ /* 0x000fc800000e0e00 */
[-C--:B-1----:R-:W-:Y:S01]  /*8f90*/  IMAD R0, R5, R14.reuse, RZ ;  /* 0x0000000e05007224 */ /* 0x082fe200078e02ff */
[----:B------:R-:W1:Y:S01]  /*8fa0*/  LDC R8, c[0x0][0x608] ;  /* 0x00018200ff087b82 */ /* 0x000e620000000800 */
[----:B------:R-:W-:-:S04]  /*8fb0*/  IMAD.WIDE.U32 R4, R3, R14, R16 ;  /* 0x0000000e03047225 */ /* 0x000fc800078e0010 */
[----:B------:R-:W-:Y:S01]  /*8fc0*/  IMAD R3, R3, R15, R0 ;  /* 0x0000000f03037224 */ /* 0x000fe200078e0200 */
[----:B------:R-:W-:Y:S02]  /*8fd0*/  I2FP.F32.U32 R0, R24 ;  /* 0x0000001800007245 */ /* 0x000fe40000201000 */
[----:B------:R-:W3:Y:S01]  /*8fe0*/  LDC R28, c[0x0][0x658] ;  /* 0x00019600ff1c7b82 */ /* 0x000ee20000000800 */
[----:B------:R-:W-:Y:S01]  /*8ff0*/  IMAD.IADD R3, R5, 0x1, R3 ;  /* 0x0000000105037824 */ /* 0x000fe200078e0203 */
[----:B--2---:R-:W-:Y:S01]  /*9000*/  ISETP.NE.U32.AND P0, PT, R30, RZ, PT ;  /* 0x000000ff1e00720c */ /* 0x004fe20003f05070 */
[----:B------:R-:W-:Y:S01]  /*9010*/  FMUL R0, R0, UR4 ;  /* 0x0000000400007c20 */ /* 0x000fe20008400000 */
[----:B------:R-:W-:Y:S02]  /*9020*/  IMAD.MOV.U32 R5, RZ, RZ, -0x1 ;  /* 0xffffffffff057424 */ /* 0x000fe400078e00ff */
[----:B------:R-:W-:Y:S01]  /*9030*/  ISETP.NE.AND.EX P0, PT, R31, RZ, PT, P0 ;  /* 0x000000ff1f00720c */ /* 0x000fe20003f05300 */
[----:B------:R2:W4:Y:S01]  /*9040*/  F2I.U32.TRUNC.NTZ R13, R0 ;  /* 0x00000000000d7305 */ /* 0x000522000020f000 */
[----:B------:R-:W2:Y:S01]  /*9050*/  LDC R15, c[0x0][0x148] ;  /* 0x00005200ff0f7b82 */ /* 0x000ea20000000800 */
[----:B0-----:R-:W-:-:S02]  /*9060*/  SHF.R.U64 R12, R4, R6, R3 ;  /* 0x00000006040c7219 */ /* 0x001fc40000001203 */
[----:B------:R-:W-:-:S05]  /*9070*/  SHF.R.U32.HI R3, RZ, R6, R3 ;  /* 0x00000006ff037219 */ /* 0x000fca0000011603 */
[----:B------:R-:W0:Y:S01]  /*9080*/  LDC R20, c[0x0][0x600] ;  /* 0x00018000ff147b82 */ /* 0x000e220000000800 */
[-CC-:B-1----:R-:W-:Y:S02]  /*9090*/  SHF.R.U64 R10, R12, R8.reuse, R3.reuse ;  /* 0x000000080c0a7219 */ /* 0x182fe40000001203 */
[----:B------:R-:W-:-:S05]  /*90a0*/  SHF.R.U32.HI R3, RZ, R8, R3 ;  /* 0x00000008ff037219 */ /* 0x000fca0000011603 */
[----:B------:R-:W1:Y:S01]  /*90b0*/  LDC R21, c[0x0][0x648] ;  /* 0x00019200ff157b82 */ /* 0x000e620000000800 */
[-C--:B---3--:R-:W-:Y:S02]  /*90c0*/  SHF.L.U32 R4, R5, R28.reuse, RZ ;  /* 0x0000001c05047219 */ /* 0x088fe400000006ff */
[-CC-:B------:R-:W-:Y:S02]  /*90d0*/  SHF.R.U64 R14, R10, R28.reuse, R3.reuse ;  /* 0x0000001c0a0e7219 */ /* 0x180fe40000001203 */
[----:B------:R-:W-:Y:S02]  /*90e0*/  SHF.R.U32.HI R5, RZ, R28, R3 ;  /* 0x0000001cff057219 */ /* 0x000fe40000011603 */
[----:B------:R-:W-:Y:S01]  /*90f0*/  LOP3.LUT R153, RZ, R4, RZ, 0x33, !PT ;  /* 0x00000004ff997212 */ /* 0x000fe200078e33ff */
[----:B------:R-:W3:Y:S01]  /*9100*/  LDC R25, c[0x0][0x638] ;  /* 0x00018e00ff197b82 */ /* 0x000ee20000000800 */
[----:B------:R-:W-:Y:S01]  /*9110*/  SHF.L.U32 R28, R7, R28, RZ ;  /* 0x0000001c071c7219 */ /* 0x000fe200000006ff */
[----:B------:R-:W-:-:S06]  /*9120*/  IMAD.MOV.U32 R4, RZ, RZ, R14 ;  /* 0x000000ffff047224 */ /* 0x000fcc00078e000e */
[----:B------:R-:W0:Y:S01]  /*9130*/  LDC R27, c[0x0][0x610] ;  /* 0x00018400ff1b7b82 */ /* 0x000e220000000800 */
[----:B----4-:R-:W-:Y:S05]  /*9140*/  @!P0 BRA `(.L_x_285) ;  /* 0x0000000000288947 */ /* 0x010fea0003800000 */
[----:B------:R-:W4:Y:S02]  /*9150*/  LDC R3, c[0x0][0x64c] ;  /* 0x00019300ff037b82 */ /* 0x000f240000000800 */
[----:B----4-:R-:W-:-:S05]  /*9160*/  IADD3 R3, P0, R14, R3, RZ ;  /* 0x000000030e037210 */ /* 0x010fca0007f1e0ff */
        /* <DEDUP_REMOVED lines=8> */
.L_x_285:
[----:B------:R-:W-:Y:S01]  /*91f0*/  ISETP.NE.AND P0, PT, R2, 0x1, PT ;  /* 0x000000010200780c */ /* 0x000fe20003f05270 */
[----:B------:R-:W-:Y:S01]  /*9200*/  IMAD.MOV R13, RZ, RZ, -R13 ;  /* 0x000000ffff0d7224 */ /* 0x000fe200078e0a0d */
[----:B-12---:R-:W-:Y:S01]  /*9210*/  SHF.R.U64 R0, R4, R21, R5 ;  /* 0x0000001504007219 */ /* 0x006fe20000001205 */
[----:B0-----:R-:W-:Y:S01]  /*9220*/  VIADD R5, R20, 0xffffffff ;  /* 0xffffffff14057836 */ /* 0x001fe20000000000 */
[----:B------:R-:W-:-:S03]  /*9230*/  LOP3.LUT R153, R10, R153, RZ, 0xc0, !PT ;  /* 0x000000990a997212 */ /* 0x000fc600078ec0ff */
[----:B------:R-:W-:Y:S01]  /*9240*/  IMAD.MOV R3, RZ, RZ, -R0 ;  /* 0x000000ffff037224 */ /* 0x000fe200078e0a00 */
[----:B------:R-:W-:Y:S01]  /*9250*/  LOP3.LUT R5, R12, R5, RZ, 0xc0, !PT ;  /* 0x000000050c057212 */ /* 0x000fe200078ec0ff */
[----:B------:R-:W-:Y:S02]  /*9260*/  IMAD R153, R28, R0, R153 ;  /* 0x000000001c997224 */ /* 0x000fe400078e0299 */
[----:B---3--:R-:W-:Y:S02]  /*9270*/  IMAD R0, R3, R25, R14 ;  /* 0x0000001903007224 */ /* 0x008fe400078e020e */
[----:B------:R-:W-:Y:S02]  /*9280*/  @P0 IMAD R26, R15, R13, R24 ;  /* 0x0000000d0f1a0224 */ /* 0x000fe400078e0218 */
[----:B------:R-:W-:Y:S02]  /*9290*/  IMAD R4, R0, R20, R5 ;  /* 0x0000001400047224 */ /* 0x000fe400078e0205 */
[----:B------:R-:W-:-:S02]  /*92a0*/  IMAD R153, R153, R27, R26 ;  /* 0x0000001b99997224 */ /* 0x000fc400078e021a */
[----:B------:R-:W-:-:S03]  /*92b0*/  IMAD.MOV.U32 R3, RZ, RZ, 0x1 ;  /* 0x00000001ff037424 */ /* 0x000fc600078e00ff */
[----:B------:R-:W-:Y:S02]  /*92c0*/  SEL R152, R4, R153, !P0 ;  /* 0x0000009904987207 */ /* 0x000fe40004000000 */
[----:B------:R-:W-:Y:S02]  /*92d0*/  PRMT R0, R3, 0x7610, R0 ;  /* 0x0000761003007816 */ /* 0x000fe40000000000 */
[----:B------:R-:W-:-:S07]  /*92e0*/  SEL R153, R153, R4, !P0 ;  /* 0x0000000499997207 */ /* 0x000fce0004000000 */
.L_x_283:
[----:B------:R-:W-:-:S13]  /*92f0*/  LOP3.LUT P0, RZ, R0, 0xff, RZ, 0xc0, !PT ;  /* 0x000000ff00ff7812 */ /* 0x000fda000780c0ff */
[----:B------:R-:W-:Y:S05]  /*9300*/  @P0 BRA `(.L_x_286) ;  /* 0xffffff7c00000947 */ /* 0x000fea000383ffff */
[----:B------:R-:W-:Y:S05]  /*9310*/  EXIT ;  /* 0x000000000000794d */ /* 0x000fea0003800000 */
.L_x_3:
[----:B0-----:R-:W-:Y:S01]  /*9320*/  ULDC.64 UR4, c[0x0][0x650] ;  /* 0x0001940000047ab9 */ /* 0x001fe20000000a00 */
        /* <DEDUP_REMOVED lines=25> */
.L_x_288:
[--C-:B------:R-:W-:Y:S01]  /*94c0*/  SHF.R.U64 R12, R10, R14, R11.reuse ;  /* 0x0000000e0a0c7219 */ /* 0x100fe2000000120b */
[----:B------:R-:W0:Y:S01]  /*94d0*/  LDC R22, c[0x0][0x618] ;  /* 0x00018600ff167b82 */ /* 0x000e220000000800 */
[----:B------:R-:W-:Y:S01]  /*94e0*/  I2FP.F32.U32 R6, R4 ;  /* 0x0000000400067245 */ /* 0x000fe20000201000 */
[----:B------:R-:W-:Y:S01]  /*94f0*/  ULDC UR4, c[0x0][0x150] ;  /* 0x0000540000047ab9 */ /* 0x000fe20000000800 */
[----:B------:R-:W-:Y:S02]  /*9500*/  SHF.R.U32.HI R5, RZ, R14, R11 ;  /* 0x0000000eff057219 */ /* 0x000fe4000001160b */
[----:B------:R-:W-:Y:S01]  /*9510*/  IADD3 R9, P0, RZ, -R12, RZ ;  /* 0x8000000cff097210 */ /* 0x000fe20007f1e0ff */
[----:B------:R-:W-:Y:S01]  /*9520*/  FMUL R11, R6, UR4 ;  /* 0x00000004060b7c20 */ /* 0x000fe20008400000 */
[----:B------:R-:W-:Y:S01]  /*9530*/  ULDC UR4, c[0x0][0x154] ;  /* 0x0000550000047ab9 */ /* 0x000fe20000000800 */
[----:B------:R-:W1:Y:S02]  /*9540*/  LDC.64 R24, c[0x0][0x640] ;  /* 0x00019000ff187b82 */ /* 0x000e640000000a00 */
[----:B------:R-:W-:-:S02]  /*9550*/  IMAD.X R5, RZ, RZ, ~R5, P0 ;  /* 0x000000ffff057224 */ /* 0x000fc400000e0e05 */
[----:B------:R-:W2:Y:S01]  /*9560*/  F2I.U32.TRUNC.NTZ R11, R11 ;  /* 0x0000000b000b7305 */ /* 0x000ea2000020f000 */
[----:B------:R-:W-:-:S03]  /*9570*/  IMAD.WIDE.U32 R6, R9, R20, R16 ;  /* 0x0000001409067225 */ /* 0x000fc600078e0010 */
[----:B------:R-:W3:Y:S01]  /*9580*/  LDC R13, c[0x0][0x144] ;  /* 0x00005100ff0d7b82 */ /* 0x000ee20000000800 */
[----:B------:R-:W-:-:S04]  /*9590*/  IMAD R8, R5, R20, RZ ;  /* 0x0000001405087224 */ /* 0x000fc800078e02ff */
[----:B------:R-:W-:Y:S02]  /*95a0*/  IMAD R5, R9, R21, R8 ;  /* 0x0000001509057224 */ /* 0x000fe400078e0208 */
[----:B------:R-:W-:Y:S01]  /*95b0*/  IMAD.MOV.U32 R8, RZ, RZ, -0x1 ;  /* 0xffffffffff087424 */ /* 0x000fe200078e00ff */
[----:B------:R-:W4:Y:S01]  /*95c0*/  LDC R14, c[0x0][0x608] ;  /* 0x00018200ff0e7b82 */ /* 0x000f220000000800 */
[----:B------:R-:W-:Y:S01]  /*95d0*/  IMAD.IADD R5, R7, 0x1, R5 ;  /* 0x0000000107057824 */ /* 0x000fe200078e0205 */
[----:B------:R-:W-:-:S04]  /*95e0*/  I2FP.F32.U32 R7, R3 ;  /* 0x0000000300077245 */ /* 0x000fc80000201000 */
[-C--:B0-----:R-:W-:Y:S01]  /*95f0*/  SHF.R.U64 R10, R6, R22.reuse, R5 ;  /* 0x00000016060a7219 */ /* 0x081fe20000001205 */
[----:B--2---:R-:W-:Y:S01]  /*9600*/  IMAD.MOV R6, RZ, RZ, -R11 ;  /* 0x000000ffff067224 */ /* 0x004fe200078e0a0b */
[----:B------:R-:W0:Y:S01]  /*9610*/  LDC R9, c[0x0][0x658] ;  /* 0x00019600ff097b82 */ /* 0x000e220000000800 */
[----:B-1----:R-:W-:Y:S01]  /*9620*/  ISETP.NE.U32.AND P0, PT, R24, RZ, PT ;  /* 0x000000ff1800720c */ /* 0x002fe20003f05070 */
[----:B------:R-:W-:Y:S01]  /*9630*/  FMUL R7, R7, UR4 ;  /* 0x0000000407077c20 */ /* 0x000fe20008400000 */
[----:B------:R-:W-:Y:S02]  /*9640*/  SHF.R.U32.HI R5, RZ, R22, R5 ;  /* 0x00000016ff057219 */ /* 0x000fe40000011605 */
[----:B------:R-:W-:-:S03]  /*9650*/  ISETP.NE.AND.EX P0, PT, R25, RZ, PT, P0 ;  /* 0x000000ff1900720c */ /* 0x000fc60003f05300 */
[----:B------:R-:W1:Y:S01]  /*9660*/  LDC R20, c[0x0][0x148] ;  /* 0x00005200ff147b82 */ /* 0x000e620000000800 */
[----:B---3--:R-:W-:Y:S02]  /*9670*/  IMAD R23, R13, R6, R4 ;  /* 0x000000060d177224 */ /* 0x008fe400078e0204 */
[----:B------:R-:W-:-:S05]  /*9680*/  IMAD.MOV.U32 R6, RZ, RZ, 0x1 ;  /* 0x00000001ff067424 */ /* 0x000fca00078e00ff */
[----:B------:R-:W2:Y:S01]  /*9690*/  LDC R21, c[0x0][0x600] ;  /* 0x00018000ff157b82 */ /* 0x000ea20000000800 */
[-CC-:B----4-:R-:W-:Y:S02]  /*96a0*/  SHF.R.U64 R13, R10, R14.reuse, R5.reuse ;  /* 0x0000000e0a0d7219 */ /* 0x190fe40000001205 */
[----:B------:R-:W-:Y:S02]  /*96b0*/  SHF.R.U32.HI R4, RZ, R14, R5 ;  /* 0x0000000eff047219 */ /* 0x000fe40000011605 */
[----:B------:R3:W4:Y:S03]  /*96c0*/  F2I.U32.TRUNC.NTZ R14, R7 ;  /* 0x00000007000e7305 */ /* 0x000726000020f000 */
[----:B------:R-:W1:Y:S01]  /*96d0*/  LDC R26, c[0x0][0x648] ;  /* 0x00019200ff1a7b82 */ /* 0x000e620000000800 */
[-C--:B0-----:R-:W-:Y:S02]  /*96e0*/  SHF.R.U64 R15, R13, R9.reuse, R4 ;  /* 0x000000090d0f7219 */ /* 0x081fe40000001204 */
[----:B------:R-:W-:-:S02]  /*96f0*/  SHF.L.U32 R8, R8, R9, RZ ;  /* 0x0000000908087219 */ /* 0x000fc400000006ff */
[-C--:B------:R-:W-:Y:S01]  /*9700*/  SHF.R.U32.HI R5, RZ, R9.reuse, R4 ;  /* 0x00000009ff057219 */ /* 0x080fe20000011604 */
[----:B------:R-:W-:Y:S01]  /*9710*/  IMAD.MOV.U32 R4, RZ, RZ, R15 ;  /* 0x000000ffff047224 */ /* 0x000fe200078e000f */
[----:B------:R-:W-:Y:S01]  /*9720*/  SHF.L.U32 R22, R6, R9, RZ ;  /* 0x0000000906167219 */ /* 0x000fe200000006ff */
[----:B------:R-:W0:Y:S01]  /*9730*/  LDC R27, c[0x0][0x638] ;  /* 0x00018e00ff1b7b82 */ /* 0x000e220000000800 */
[----:B------:R-:W-:-:S07]  /*9740*/  LOP3.LUT R28, RZ, R8, RZ, 0x33, !PT ;  /* 0x00000008ff1c7212 */ /* 0x000fce00078e33ff */
        /* <DEDUP_REMOVED lines=12> */
.L_x_289:
[----:B------:R-:W-:Y:S01]  /*9810*/  ISETP.NE.AND P0, PT, R2, 0x1, PT ;  /* 0x000000010200780c */ /* 0x000fe20003f05270 */
[----:B--2---:R-:W-:Y:S01]  /*9820*/  VIADD R7, R21, 0xffffffff ;  /* 0xffffffff15077836 */ /* 0x004fe20000000000 */
[----:B-1----:R-:W-:Y:S01]  /*9830*/  SHF.R.U64 R5, R4, R26, R5 ;  /* 0x0000001a04057219 */ /* 0x002fe20000001205 */
[----:B------:R-:W-:Y:S01]  /*9840*/  IMAD.MOV R14, RZ, RZ, -R14 ;  /* 0x000000ffff0e7224 */ /* 0x000fe200078e0a0e */
[----:B------:R-:W-:Y:S01]  /*9850*/  LOP3.LUT R4, R13, R28, RZ, 0xc0, !PT ;  /* 0x0000001c0d047212 */ /* 0x000fe200078ec0ff */
[----:B------:R-:W-:Y:S01]  /*9860*/  IMAD.MOV.U32 R8, RZ, RZ, R12 ;  /* 0x000000ffff087224 */ /* 0x000fe200078e000c */
[----:B------:R-:W-:Y:S01]  /*9870*/  LOP3.LUT R10, R10, R7, RZ, 0xc0, !PT ;  /* 0x000000070a0a7212 */ /* 0x000fe200078ec0ff */
[----:B------:R-:W-:Y:S02]  /*9880*/  IMAD.MOV R6, RZ, RZ, -R5 ;  /* 0x000000ffff067224 */ /* 0x000fe400078e0a05 */
[----:B------:R-:W-:-:S04]  /*9890*/  IMAD R4, R22, R5, R4 ;  /* 0x0000000516047224 */ /* 0x000fc800078e0204 */
[----:B------:R-:W-:Y:S02]  /*98a0*/  @P0 IMAD R23, R20, R14, R3 ;  /* 0x0000000e14170224 */ /* 0x000fe400078e0203 */
[----:B0-----:R-:W-:Y:S02]  /*98b0*/  IMAD R3, R6, R27, R15 ;  /* 0x0000001b06037224 */ /* 0x001fe400078e020f */
[----:B------:R-:W-:Y:S02]  /*98c0*/  IMAD R7, R4, R29, R23 ;  /* 0x0000001d04077224 */ /* 0x000fe400078e0217 */
[----:B------:R-:W-:Y:S02]  /*98d0*/  IMAD R4, R3, R21, R10 ;  /* 0x0000001503047224 */ /* 0x000fe400078e020a */
[----:B------:R-:W-:-:S03]  /*98e0*/  IMAD.MOV.U32 R6, RZ, RZ, 0x1 ;  /* 0x00000001ff067424 */ /* 0x000fc600078e00ff */
[----:B------:R-:W-:Y:S02]  /*98f0*/  SEL R9, R4, R7, !P0 ;  /* 0x0000000704097207 */ /* 0x000fe40004000000 */
[----:B------:R-:W-:-:S07]  /*9900*/  SEL R7, R7, R4, !P0 ;  /* 0x0000000407077207 */ /* 0x000fce0004000000 */
.L_x_287:
[----:B------:R-:W-:-:S08]  /*9910*/  NOP ;  /* 0x0000000000007918 */ /* 0x000fd00000000000 */
[----:B------:R-:W0:-:S00]  /*9920*/  USETMAXREG.DEALLOC.CTAPOOL 0x28 ;  /* 0x00000028000079c8 */ /* 0x000e0000080e0500 */
[----:B0-----:R-:W-:-:S13]  /*9930*/  ISETP.NE.AND P0, PT, R0, RZ, PT ;  /* 0x000000ff0000720c */ /* 0x001fda0003f05270 */
[----:B------:R-:W-:Y:S05]  /*9940*/  @P0 EXIT ;  /* 0x000000000000094d */ /* 0x000fea0003800000 */
[----:B------:R-:W-:Y:S01]  /*9950*/  LOP3.LUT P0, RZ, R6, 0xff, RZ, 0xc0, !PT ;  /* 0x000000ff06ff7812 */ /* 0x000fe2000780c0ff */
[----:B------:R-:W-:Y:S02]  /*9960*/  IMAD.MOV.U32 R0, RZ, RZ, 0x1 ;  /* 0x00000001ff007424 */ /* 0x000fe400078e00ff */
[----:B------:R-:W-:-:S10]  /*9970*/  IMAD.MOV.U32 R12, RZ, RZ, RZ ;  /* 0x000000ffff0c7224 */ /* 0x000fd400078e00ff */
[----:B------:R-:W-:Y:S05]  /*9980*/  @!P0 BRA `(.L_x_290) ;  /* 0x0000000c00bc8947 */ /* 0x000fea0003800000 */
[----:B------:R-:W0:Y:S01]  /*9990*/  LDC R0, c[0x0][0x28c] ;  /* 0x0000a300ff007b82 */ /* 0x000e220000000800 */
[----:B------:R-:W-:Y:S01]  /*99a0*/  ULDC UR21, c[0x0][0x658] ;  /* 0x0001960000157ab9 */ /* 0x000fe20000000800 */
[----:B------:R-:W-:Y:S01]  /*99b0*/  UMOV UR5, 0xffffffff ;  /* 0xffffffff00057882 */ /* 0x000fe20000000000 */
[----:B------:R-:W-:Y:S01]  /*99c0*/  ULDC UR4, c[0x0][0xc] ;  /* 0x0000030000047ab9 */ /* 0x000fe20000000800 */
[----:B------:R-:W-:Y:S01]  /*99d0*/  USHF.L.U32 UR29, UR5, UR21, URZ ;  /* 0x00000015051d7299 */ /* 0x000fe2000800063f */
[C---:B------:R-:W-:Y:S01]  /*99e0*/  LOP3.LUT P2, RZ, R18.reuse, 0x7f, RZ, 0xc0, !PT ;  /* 0x0000007f12ff7812 */ /* 0x040fe2000784c0ff */
[----:B------:R-:W-:Y:S01]  /*99f0*/  UMOV UR6, 0x1 ;  /* 0x0000000100067882 */ /* 0x000fe20000000000 */
[----:B------:R-:W-:Y:S01]  /*9a00*/  ULDC UR5, c[0x0][0x10] ;  /* 0x0000040000057ab9 */ /* 0x000fe20000000800 */
[----:B------:R-:W-:Y:S01]  /*9a10*/  LOP3.LUT P0, RZ, R18, 0x1f, RZ, 0xc0, !PT ;  /* 0x0000001f12ff7812 */ /* 0x000fe2000780c0ff */
[----:B------:R-:W-:Y:S01]  /*9a20*/  UIMAD.WIDE.U32 UR4, UR4, UR5, URZ ;  /* 0x00000005040472a5 */ /* 0x000fe2000f8e003f */
[----:B------:R-:W-:Y:S01]  /*9a30*/  BSSY B0, `(.L_x_290) ;  /* 0x00000e4000007945 */ /* 0x000fe20003800000 */
[----:B------:R-:W-:Y:S01]  /*9a40*/  USHF.L.U32 UR21, UR6, UR21, URZ ;  /* 0x0000001506157299 */ /* 0x000fe2000800063f */
[----:B------:R-:W-:Y:S01]  /*9a50*/  IMAD.MOV.U32 R13, RZ, RZ, 0x1 ;  /* 0x00000001ff0d7424 */ /* 0x000fe200078e00ff */
[----:B------:R-:W-:Y:S01]  /*9a60*/  LOP3.LUT R11, R19, 0x2, RZ, 0xfc, !PT ;  /* 0x00000002130b7812 */ /* 0x000fe200078efcff */
[----:B------:R-:W-:Y:S01]  /*9a70*/  ULDC UR6, c[0x0][0x14] ;  /* 0x0000050000067ab9 */ /* 0x000fe20000000800 */
[----:B------:R-:W-:Y:S01]  /*9a80*/  PLOP3.LUT P0, PT, P0, P2, PT, 0x8a, 0x0 ;  /* 0x000000000000781c */ /* 0x000fe20000705172 */
[----:B------:R-:W-:Y:S01]  /*9a90*/  UIMAD.WIDE.U32 UR14, UR4, UR6, URZ ;  /* 0x00000006040e72a5 */ /* 0x000fe2000f8e003f */
[----:B------:R-:W-:Y:S01]  /*9aa0*/  IMAD.MOV.U32 R12, RZ, RZ, RZ ;  /* 0x000000ffff0c7224 */ /* 0x000fe200078e00ff */
[----:B------:R-:W-:Y:S01]  /*9ab0*/  UIMAD UR37, UR5, UR6, URZ ;  /* 0x00000006052572a4 */ /* 0x000fe2000f8e023f */
[----:B------:R-:W-:Y:S01]  /*9ac0*/  ULDC UR13, c[0x0][0x600] ;  /* 0x00018000000d7ab9 */ /* 0x000fe20000000800 */
[----:B------:R-:W-:-:S02]  /*9ad0*/  ULOP3.LUT UR29, URZ, UR29, URZ, 0x33, !UPT ;  /* 0x0000001d3f1d7292 */ /* 0x000fc4000f8e333f */
[----:B------:R-:W-:Y:S01]  /*9ae0*/  UIADD3 UR13, UR13, -0x1, URZ ;  /* 0xffffffff0d0d7890 */ /* 0x000fe2000fffe03f */
[----:B0-----:R-:W-:Y:S01]  /*9af0*/  VIADD R0, R0, 0x7f ;  /* 0x0000007f00007836 */ /* 0x001fe20000000000 */
[----:B------:R-:W-:Y:S01]  /*9b00*/  UIADD3 UR37, UR15, UR37, URZ ;  /* 0x000000250f257290 */ /* 0x000fe2000fffe03f */
[----:B------:R-:W-:-:S03]  /*9b10*/  ULDC.64 UR22, c[0x0][0x198] ;  /* 0x0000660000167ab9 */ /* 0x000fc60000000a00 */
[----:B------:R-:W-:-:S04]  /*9b20*/  SHF.R.S32.HI R3, RZ, 0x1f, R0 ;  /* 0x0000001fff037819 */ /* 0x000fc80000011400 */
[----:B------:R-:W-:Y:S01]  /*9b30*/  LEA.HI R3, R3, R0, RZ, 0x7 ;  /* 0x0000000003037211 */ /* 0x000fe200078f38ff */
[----:B------:R-:W-:-:S03]  /*9b40*/  IMAD.MOV.U32 R0, RZ, RZ, 0x1 ;  /* 0x00000001ff007424 */ /* 0x000fc600078e00ff */
[----:B------:R-:W-:-:S05]  /*9b50*/  SHF.R.S32.HI R3, RZ, 0x7, R3 ;  /* 0x00000007ff037819 */ /* 0x000fca0000011403 */
[----:B------:R-:W-:-:S07]  /*9b60*/  VIADD R10, R3, 0x1 ;  /* 0x00000001030a7836 */ /* 0x000fce0000000000 */
.L_x_302:
[----:B------:R-:W-:-:S03]  /*9b70*/  UMOV UR4, 0xffffffff ;  /* 0xffffffff00047882 */ /* 0x000fc60000000000 */
[----:B------:R-:W-:Y:S05]  /*9b80*/  BRA.DIV UR4, `(.L_x_291) ;  /* 0x0000001204047947 */ /* 0x000fea000b800000 */
[----:B------:R-:W-:-:S13]  /*9b90*/  ELECT P6, URZ, PT ;  /* 0x00000000003f782f */ /* 0x000fda00038c0000 */
.L_x_312:
[----:B------:R-:W0:Y:S01]  /*9ba0*/  LDC R4, c[0x0][0x28c] ;  /* 0x0000a300ff047b82 */ /* 0x000e220000000800 */
[----:B------:R-:W-:Y:S01]  /*9bb0*/  BSSY B1, `(.L_x_292) ;  /* 0x000005a000017945 */ /* 0x000fe20003800000 */
[----:B0-----:R-:W-:-:S13]  /*9bc0*/  ISETP.LT.OR P6, PT, R4, 0x1, !P6 ;  /* 0x000000010400780c */ /* 0x001fda00077c1670 */
[----:B------:R-:W-:Y:S05]  /*9bd0*/  @P6 BRA `(.L_x_293) ;  /* 0x00000004005c6947 */ /* 0x000fea0003800000 */
[----:B------:R-:W-:Y:S02]  /*9be0*/  IMAD.SHL.U32 R15, R7, 0x80, RZ ;  /* 0x00000080070f7824 */ /* 0x000fe400078e00ff */
[----:B------:R-:W-:Y:S02]  /*9bf0*/  IMAD.SHL.U32 R18, R9, 0x100, RZ ;  /* 0x0000010009127824 */ /* 0x000fe400078e00ff */
[----:B------:R-:W-:Y:S02]  /*9c00*/  IMAD.MOV.U32 R20, RZ, RZ, RZ ;  /* 0x000000ffff147224 */ /* 0x000fe400078e00ff */
[----:B------:R-:W-:Y:S02]  /*9c10*/  IMAD.MOV.U32 R4, RZ, RZ, R10 ;  /* 0x000000ffff047224 */ /* 0x000fe400078e000a */
[----:B------:R-:W-:Y:S02]  /*9c20*/  IMAD.MOV.U32 R5, RZ, RZ, R0 ;  /* 0x000000ffff057224 */ /* 0x000fe400078e0000 */
[----:B------:R-:W-:-:S07]  /*9c30*/  IMAD.MOV.U32 R6, RZ, RZ, R12 ;  /* 0x000000ffff067224 */ /* 0x000fce00078e000c */
.L_x_297:
[----:B------:R-:W0:Y:S01]  /*9c40*/  S2R R14, SR_CgaCtaId ;  /* 0x00000000000e7919 */ /* 0x000e220000008800 */
[----:B------:R-:W-:Y:S01]  /*9c50*/  MOV R7, 0x400 ;  /* 0x0000040000077802 */ /* 0x000fe20000000f00 */
[----:B------:R-:W1:Y:S03]  /*9c60*/  @!P2 LDC R9, c[0x0][0x500] ;  /* 0x00014000ff09ab82 */ /* 0x000e660000000800 */
[----:B0-----:R-:W-:Y:S02]  /*9c70*/  LEA R21, R14, R7, 0x18 ;  /* 0x000000070e157211 */ /* 0x001fe400078ec0ff */
[----:B------:R-:W-:-:S03]  /*9c80*/  SHF.L.U32 R7, R5, 0x1f, RZ ;  /* 0x0000001f05077819 */ /* 0x000fc600000006ff */
[----:B------:R-:W-:-:S04]  /*9c90*/  IMAD R14, R6, 0x8, R21 ;  /* 0x00000008060e7824 */ /* 0x000fc800078e0215 */
[----:B------:R-:W0:Y:S02]  /*9ca0*/  SYNCS.PHASECHK.TRANS64.TRYWAIT P1, [R14+URZ+0x18], R7 ;  /* 0x000018070e0075a7 */ /* 0x000e24000802017f */
[----:B01----:R-:W-:Y:S05]  /*9cb0*/  @!P1 BRA `(.L_x_294) ;  /* 0x0000000c00d89947 */ /* 0x003fea0003800000 */
.L_x_313:
[----:B0-----:R-:W-:Y:S01]  /*9cc0*/  PRMT R7, R11, 0x9910, RZ ;  /* 0x000099100b077816 */ /* 0x001fe200000000ff */
[----:B------:R0:W-:Y:S03]  /*9cd0*/  @!P2 SYNCS.ARRIVE.TRANS64 RZ, [R14+URZ], R9 ;  /* 0x000000090effa9a7 */ /* 0x0001e6000800003f */
[----:B------:R-:W-:-:S13]  /*9ce0*/  ISETP.NE.AND P1, PT, R7, 0x2, PT ;  /* 0x000000020700780c */ /* 0x000fda0003f25270 */
[----:B0-----:R-:W-:Y:S05]  /*9cf0*/  @P1 BRA `(.L_x_295) ;  /* 0x0000000000041947 */ /* 0x001fea0003800000 */
[----:B------:R-:W-:Y:S01]  /*9d00*/  BPT.TRAP 0x1 ;  /* 0x000000040000795c */ /* 0x000fe20000300000 */
.L_x_295:
[----:B------:R-:W-:Y:S05]  /*9d10*/  @P0 BRA `(.L_x_296) ;  /* 0x0000000000040947 */ /* 0x000fea0003800000 */
[----:B------:R-:W-:Y:S01]  /*9d20*/  BPT.TRAP 0x1 ;  /* 0x000000040000795c */ /* 0x000fe20000300000 */
.L_x_296:
[----:B------:R-:W-:Y:S01]  /*9d30*/  R2UR UR56, R21 ;  /* 0x00000000153872ca */ /* 0x000fe200000e0000 */
[----:B------:R-:W-:Y:S01]  /*9d40*/  IMAD R21, R6, 0x10000, R21 ;  /* 0x0001000006157824 */ /* 0x000fe200078e0215 */
[----:B------:R-:W-:Y:S01]  /*9d50*/  R2UR UR10, R20 ;  /* 0x00000000140a72ca */ /* 0x000fe200000e0000 */
[----:B------:R-:W-:Y:S01]  /*9d60*/  UIADD3 UR30, UP0, UR22, 0xf0, URZ ;  /* 0x000000f0161e7890 */ /* 0x000fe2000ff1e03f */
[----:B------:R-:W-:Y:S01]  /*9d70*/  R2UR UR16, R6 ;  /* 0x00000000061072ca */ /* 0x000fe200000e0000 */
[----:B------:R-:W-:Y:S01]  /*9d80*/  VIADD R4, R4, 0xffffffff ;  /* 0xffffffff04047836 */ /* 0x000fe20000000000 */
[----:B------:R-:W-:Y:S01]  /*9d90*/  R2UR UR32, R21 ;  /* 0x00000000152072ca */ /* 0x000fe200000e0000 */
[----:B------:R-:W-:Y:S01]  /*9da0*/  UIADD3.X UR31, URZ, UR23, URZ, UP0, !UPT ;  /* 0x000000173f1f7290 */ /* 0x000fe200087fe43f */
[----:B------:R-:W-:Y:S01]  /*9db0*/  R2UR UR9, R14 ;  /* 0x000000000e0972ca */ /* 0x000fe200000e0000 */
[----:B------:R-:W-:Y:S01]  /*9dc0*/  UIADD3 UR6, UP1, UR22, 0x1f0, URZ ;  /* 0x000001f016067890 */ /* 0x000fe2000ff3e03f */
[----:B------:R-:W-:Y:S01]  /*9dd0*/  R2UR UR11, R15 ;  /* 0x000000000f0b72ca */ /* 0x000fe200000e0000 */
[----:B------:R-:W-:Y:S01]  /*9de0*/  UMOV UR4, 0x0 ;  /* 0x0000000000047882 */ /* 0x000fe20000000000 */
[----:B------:R-:W-:Y:S01]  /*9df0*/  R2UR UR12, R8 ;  /* 0x00000000080c72ca */ /* 0x000fe200000e0000 */
[----:B------:R-:W-:Y:S01]  /*9e00*/  UIADD3 UR56, UR56, 0x30100, URZ ;  /* 0x0003010038387890 */ /* 0x000fe2000fffe03f */
[----:B------:R-:W-:Y:S01]  /*9e10*/  R2UR UR59, R18 ;  /* 0x00000000123b72ca */ /* 0x000fe200000e0000 */
[----:B------:R-:W-:Y:S01]  /*9e20*/  UIADD3 UR50, UR10, 0x20, URZ ;  /* 0x000000200a327890 */ /* 0x000fe2000fffe03f */
[----:B------:R-:W-:Y:S01]  /*9e30*/  ISETP.GT.AND P3, PT, R4, 0x1, PT ;  /* 0x000000010400780c */ /* 0x000fe20003f64270 */
[----:B------:R-:W-:Y:S01]  /*9e40*/  ULEA UR56, UR16, UR56, 0x11 ;  /* 0x0000003810387291 */ /* 0x000fe2000f8e883f */
[----:B------:R-:W-:Y:S01]  /*9e50*/  VIADD R6, R6, 0x1 ;  /* 0x0000000106067836 */ /* 0x000fe20000000000 */
[----:B------:R-:W-:Y:S01]  /*9e60*/  UIADD3 UR8, UR32, 0x100, URZ ;  /* 0x0000010020087890 */ /* 0x000fe2000fffe03f */
[----:B------:R-:W-:Y:S01]  /*9e70*/  VIADD R20, R20, 0x80 ;  /* 0x0000008014147836 */ /* 0x000fe20000000000 */
[----:B------:R-:W-:-:S02]  /*9e80*/  UIADD3 UR48, UR32, 0x4100, URZ ;  /* 0x0000410020307890 */ /* 0x000fc4000fffe03f */
[----:B------:R-:W-:Y:S01]  /*9e90*/  UIADD3 UR42, UR10, 0x40, URZ ;  /* 0x000000400a2a7890 */ /* 0x000fe2000fffe03f */
[C---:B------:R-:W-:Y:S01]  /*9ea0*/  ISETP.NE.AND P1, PT, R6.reuse, 0x3, PT ;  /* 0x000000030600780c */ /* 0x040fe20003f25270 */
[----:B------:R-:W-:Y:S02]  /*9eb0*/  UIADD3 UR40, UR32, 0x8100, URZ ;  /* 0x0000810020287890 */ /* 0x000fe4000fffe03f */
[----:B------:R-:W-:Y:S01]  /*9ec0*/  UIADD3 UR34, UR10, 0x60, URZ ;  /* 0x000000600a227890 */ /* 0x000fe2000fffe03f */
[----:B------:R-:W-:Y:S01]  /*9ed0*/  SEL R14, RZ, 0x1, P1 ;  /* 0x00000001ff0e7807 */ /* 0x000fe20000800000 */
[----:B------:R-:W-:Y:S01]  /*9ee0*/  UIADD3 UR32, UR32, 0xc100, URZ ;  /* 0x0000c10020207890 */ /* 0x000fe2000fffe03f */
[----:B------:R-:W-:Y:S01]  /*9ef0*/  SEL R6, R6, RZ, P1 ;  /* 0x000000ff06067207 */ /* 0x000fe20000800000 */
[----:B------:R-:W-:Y:S01]  /*9f00*/  UMOV UR5, 0x10000000 ;  /* 0x1000000000057882 */ /* 0x000fe20000000000 */
[----:B------:R-:W-:Y:S01]  /*9f10*/  UIADD3.X UR7, URZ, UR23, URZ, UP1, !UPT ;  /* 0x000000173f077290 */ /* 0x000fe20008ffe43f */
[----:B------:R0:W-:Y:S01]  /*9f20*/  UTMALDG.3D [UR8], [UR30], desc[UR4] ;  /* 0x000004081e0075b4 */ /* 0x0001e20008011000 */
[----:B------:R-:W-:Y:S01]  /*9f30*/  UIADD3 UR24, UR56, 0x8000, URZ ;  /* 0x0000800038187890 */ /* 0x000fe2000fffe03f */
[----:B------:R-:W-:Y:S01]  /*9f40*/  LOP3.LUT R5, R5, R14, RZ, 0x3c, !PT ;  /* 0x0000000e05057212 */ /* 0x000fe200078e3cff */
[----:B------:R-:W-:Y:S01]  /*9f50*/  UIADD3 UR16, UR56, 0x10000, URZ ;  /* 0x0001000038107890 */ /* 0x000fe2000fffe03f */
[----:B------:R-:W-:Y:S01]  /*9f60*/  UMOV UR49, UR9 ;  /* 0x0000000900317c82 */ /* 0x000fe20008000000 */
        /* <DEDUP_REMOVED lines=8> */
[----:B------:R1:W-:Y:S01]  /*9ff0*/  UTMALDG.3D [UR48], [UR30], desc[UR4] ;  /* 0x000004301e0075b4 */ /* 0x0003e20008011000 */
        /* <DEDUP_REMOVED lines=9> */
[----:B0-----:R-:W-:Y:S01]  /*a090*/  UIADD3 UR8, UR56, 0x18000, URZ ;  /* 0x0001800038087890 */ /* 0x001fe2000fffe03f */
[----:B------:R-:W-:Y:S01]  /*a0a0*/  UMOV UR19, UR59 ;  /* 0x0000003b00137c82 */ /* 0x000fe20008000000 */
[----:B------:R-:W-:Y:S01]  /*a0b0*/  UMOV UR20, UR12 ;  /* 0x0000000c00147c82 */ /* 0x000fe20008000000 */
[----:B------:R-:W-:Y:S01]  /*a0c0*/  UMOV UR18, UR42 ;  /* 0x0000002a00127c82 */ /* 0x000fe20008000000 */
[----:B------:R-:W-:Y:S01]  /*a0d0*/  UMOV UR11, UR59 ;  /* 0x0000003b000b7c82 */ /* 0x000fe20008000000 */
[----:B------:R1:W-:Y:S01]  /*a0e0*/  UTMALDG.3D [UR32], [UR30], desc[UR4] ;  /* 0x000004201e0075b4 */ /* 0x0003e20008011000 */
[----:B------:R-:W-:Y:S01]  /*a0f0*/  UMOV UR10, UR34 ;  /* 0x00000022000a7c82 */ /* 0x000fe20008000000 */
[----:B------:R1:W-:Y:S01]  /*a100*/  UTMALDG.3D [UR56], [UR6], desc[UR4] ;  /* 0x00000438060075b4 */ /* 0x0003e20008011000 */
[----:B------:R1:W-:Y:S01]  /*a110*/  UTMALDG.3D [UR24], [UR6], desc[UR4] ;  /* 0x00000418060075b4 */ /* 0x0003e20008011000 */
[----:B------:R1:W-:Y:S01]  /*a120*/  UTMALDG.3D [UR16], [UR6], desc[UR4] ;  /* 0x00000410060075b4 */ /* 0x0003e20008011000 */
[----:B------:R1:W-:Y:S02]  /*a130*/  UTMALDG.3D [UR8], [UR6], desc[UR4] ;  /* 0x00000408060075b4 */ /* 0x0003e40008011000 */
[----:B-1----:R-:W-:Y:S05]  /*a140*/  @P3 BRA `(.L_x_297) ;  /* 0xfffffff800bc3947 */ /* 0x002fea000383ffff */
.L_x_293:
[----:B------:R-:W-:Y:S05]  /*a150*/  BSYNC B1 ;  /* 0x0000000000017941 */ /* 0x000fea0003800000 */
.L_x_292:
[----:B------:R-:W-:Y:S01]  /*a160*/  LOP3.LUT P3, RZ, R13, 0xff, RZ, 0xc0, !PT ;  /* 0x000000ff0dff7812 */ /* 0x000fe2000786c0ff */
[----:B------:R-:W-:Y:S01]  /*a170*/  IMAD.IADD R12, R3, 0x1, R12 ;  /* 0x00000001030c7824 */ /* 0x000fe200078e020c */
[----:B------:R-:W-:Y:S01]  /*a180*/  IADD3 R16, P4, R16, UR14, RZ ;  /* 0x0000000e10107c10 */ /* 0x000fe2000ff9e0ff */
[----:B------:R-:W-:Y:S01]  /*a190*/  ULDC.64 UR4, c[0x0][0x650] ;  /* 0x0001940000047ab9 */ /* 0x000fe20000000a00 */
[----:B------:R-:W-:Y:S01]  /*a1a0*/  BSSY B1, `(.L_x_298) ;  /* 0x000006a000017945 */ /* 0x000fe20003800000 */
[----:B------:R-:W-:Y:S01]  /*a1b0*/  IMAD.MOV.U32 R9, RZ, RZ, -0x1 ;  /* 0xffffffffff097424 */ /* 0x000fe200078e00ff */
[----:B------:R-:W-:Y:S01]  /*a1c0*/  ISETP.GT.U32.AND P1, PT, R12, 0x2, PT ;  /* 0x000000020c00780c */ /* 0x000fe20003f24070 */
[----:B------:R-:W-:Y:S01]  /*a1d0*/  IMAD.MOV.U32 R8, RZ, RZ, -0x1 ;  /* 0xffffffffff087424 */ /* 0x000fe200078e00ff */
[----:B------:R-:W-:Y:S02]  /*a1e0*/  IADD3.X R17, R17, UR37, RZ, P4, !PT ;  /* 0x0000002511117c10 */ /* 0x000fe4000a7fe4ff */
[----:B------:R-:W-:-:S02]  /*a1f0*/  ISETP.LT.U32.AND P1, PT, R3, 0x3, P1 ;  /* 0x000000030300780c */ /* 0x000fc40000f21070 */
[----:B------:R-:W-:Y:S01]  /*a200*/  PRMT R13, RZ, 0x7610, R13 ;  /* 0x00007610ff0d7816 */ /* 0x000fe2000000000d */
[----:B------:R-:W0:Y:S01]  /*a210*/  @P3 S2R R5, SR_CgaCtaId ;  /* 0x0000000000053919 */ /* 0x000e220000008800 */
[----:B------:R-:W-:-:S04]  /*a220*/  @P3 MOV R4, 0x400 ;  /* 0x0000040000043802 */ /* 0x000fc80000000f00 */
[----:B0-----:R-:W-:Y:S01]  /*a230*/  @P3 LEA R6, R5, R4, 0x18 ;  /* 0x0000000405063211 */ /* 0x001fe200078ec0ff */
[----:B------:R-:W-:-:S03]  /*a240*/  IMAD.WIDE.U32 R4, R12, -0x55555555, RZ ;  /* 0xaaaaaaab0c047825 */ /* 0x000fc600078e00ff */
[----:B------:R0:W-:Y:S01]  /*a250*/  @P3 SYNCS.ARRIVE.TRANS64.A1T0 RZ, [R6+URZ+0x48], RZ ;  /* 0x000048ff06ff39a7 */ /* 0x0001e2000810003f */
[----:B------:R-:W-:Y:S02]  /*a260*/  ISETP.GE.U32.AND P3, PT, R3, 0x3, PT ;  /* 0x000000030300780c */ /* 0x000fe40003f66070 */
[----:B------:R-:W-:Y:S02]  /*a270*/  SHF.R.U32.HI R7, RZ, 0x1, R5 ;  /* 0x00000001ff077819 */ /* 0x000fe40000011605 */
[----:B------:R-:W-:Y:S02]  /*a280*/  SEL R5, RZ, 0x1, !P1 ;  /* 0x00000001ff057807 */ /* 0x000fe40004800000 */
[----:B------:R-:W-:Y:S01]  /*a290*/  ISETP.GE.U32.AND P1, PT, R16, UR4, PT ;  /* 0x0000000410007c0c */ /* 0x000fe2000bf26070 */
[----:B------:R-:W-:Y:S01]  /*a2a0*/  IMAD R12, R7, -0x3, R12 ;  /* 0xfffffffd070c7824 */ /* 0x000fe200078e020c */
[----:B------:R-:W-:Y:S02]  /*a2b0*/  LOP3.LUT R0, R0, R5, RZ, 0x3c, !PT ;  /* 0x0000000500007212 */ /* 0x000fe400078e3cff */
[----:B------:R-:W-:-:S02]  /*a2c0*/  ISETP.GE.U32.AND.EX P1, PT, R17, UR5, PT, P1 ;  /* 0x0000000511007c0c */ /* 0x000fc4000bf26110 */
[----:B------:R-:W-:Y:S02]  /*a2d0*/  PRMT R4, RZ, 0x7610, R4 ;  /* 0x00007610ff047816 */ /* 0x000fe40000000004 */
[----:B------:R-:W-:Y:S01]  /*a2e0*/  @P3 LOP3.LUT R0, R0, 0x1, R7, 0x78, !PT ;  /* 0x0000000100003812 */ /* 0x000fe200078e7807 */
[----:B------:R-:W-:-:S08]  /*a2f0*/  IMAD.MOV.U32 R7, RZ, RZ, -0x1 ;  /* 0xffffffffff077424 */ /* 0x000fd000078e00ff */
[----:B0-----:R-:W-:Y:S05]  /*a300*/  @P1 BRA `(.L_x_299) ;  /* 0x00000004004c1947 */ /* 0x001fea0003800000 */
[----:B------:R-:W-:Y:S01]  /*a310*/  ULDC.64 UR4, c[0x0][0x628] ;  /* 0x00018a0000047ab9 */ /* 0x000fe20000000a00 */
[----:B------:R-:W0:Y:S01]  /*a320*/  S2R R15, SR_CTAID.X ;  /* 0x00000000000f7919 */ /* 0x000e220000002500 */
[----:B------:R-:W-:Y:S01]  /*a330*/  ISETP.NE.U32.AND P1, PT, RZ, UR4, PT ;  /* 0x00000004ff007c0c */ /* 0x000fe2000bf25070 */
[----:B------:R-:W-:Y:S01]  /*a340*/  ULDC UR7, c[0x0][0x630] ;  /* 0x00018c0000077ab9 */ /* 0x000fe20000000800 */
[----:B------:R-:W-:Y:S01]  /*a350*/  IMAD.MOV.U32 R4, RZ, RZ, R16 ;  /* 0x000000ffff047224 */ /* 0x000fe200078e0010 */
[----:B------:R-:W1:Y:S01]  /*a360*/  S2R R14, SR_CTAID.Y ;  /* 0x00000000000e7919 */ /* 0x000e620000002600 */
[----:B------:R-:W-:Y:S01]  /*a370*/  ISETP.NE.AND.EX P1, PT, RZ, UR5, PT, P1 ;  /* 0x00000005ff007c0c */ /* 0x000fe2000bf25310 */
[----:B------:R-:W-:-:S12]  /*a380*/  IMAD.MOV.U32 R5, RZ, RZ, R17 ;  /* 0x000000ffff057224 */ /* 0x000fd800078e0011 */
[----:B------:R-:W-:Y:S05]  /*a390*/  @!P1 BRA `(.L_x_300) ;  /* 0x0000000000289947 */ /* 0x000fea0003800000 */
[----:B------:R-:W-:Y:S02]  /*a3a0*/  ULDC UR6, c[0x0][0x634] ;  /* 0x00018d0000067ab9 */ /* 0x000fe40000000800 */
[----:B------:R-:W-:-:S05]  /*a3b0*/  IADD3 R9, P1, R16, UR6, RZ ;  /* 0x0000000610097c10 */ /* 0x000fca000ff3e0ff */
[----:B------:R-:W-:-:S04]  /*a3c0*/  IMAD.X R21, RZ, RZ, R17, P1 ;  /* 0x000000ffff157224 */ /* 0x000fc800008e0611 */
[----:B------:R-:W-:-:S04]  /*a3d0*/  IMAD.WIDE.U32 R6, R21, UR4, RZ ;  /* 0x0000000415067c25 */ /* 0x000fc8000f8e00ff */
[----:B------:R-:W-:-:S04]  /*a3e0*/  IMAD.WIDE.U32 R6, P1, R9, UR5, R6 ;  /* 0x0000000509067c25 */ /* 0x000fc8000f820006 */
[----:B------:R-:W-:-:S04]  /*a3f0*/  IMAD.WIDE.U32 R8, R9, UR4, RZ ;  /* 0x0000000409087c25 */ /* 0x000fc8000f8e00ff */
[----:B------:R-:W-:Y:S01]  /*a400*/  IMAD.X R5, RZ, RZ, RZ, P1 ;  /* 0x000000ffff057224 */ /* 0x000fe200008e06ff */
[----:B------:R-:W-:Y:S01]  /*a410*/  IADD3 RZ, P1, R9, R6, RZ ;  /* 0x0000000609ff7210 */ /* 0x000fe20007f3e0ff */
[----:B------:R-:W-:-:S04]  /*a420*/  IMAD.MOV.U32 R4, RZ, RZ, R7 ;  /* 0x000000ffff047224 */ /* 0x000fc800078e0007 */
[----:B------:R-:W-:-:S08]  /*a430*/  IMAD.WIDE.U32.X R4, R21, UR5, R4, P1 ;  /* 0x0000000515047c25 */ /* 0x000fd000088e0404 */
.L_x_300:
[--C-:B------:R-:W-:Y:S01]  /*a440*/  SHF.R.U64 R8, R4, UR7, R5.reuse ;  /* 0x0000000704087c19 */ /* 0x100fe20008001205 */
[----:B------:R-:W-:Y:S01]  /*a450*/  ULDC.64 UR4, c[0x0][0x620] ;  /* 0x0001880000047ab9 */ /* 0x000fe20000000a00 */
[----:B------:R-:W-:Y:S01]  /*a460*/  SHF.R.U32.HI R4, RZ, UR7, R5 ;  /* 0x00000007ff047c19 */ /* 0x000fe20008011605 */
[----:B------:R-:W2:Y:S01]  /*a470*/  LDC R24, c[0x0][0x144] ;  /* 0x00005100ff187b82 */ /* 0x000ea20000000800 */
[----:B------:R-:W-:Y:S01]  /*a480*/  IADD3 R7, P1, RZ, -R8, RZ ;  /* 0x80000008ff077210 */ /* 0x000fe20007f3e0ff */
[----:B------:R-:W-:Y:S01]  /*a490*/  ULDC.64 UR8, c[0x0][0x640] ;  /* 0x0001900000087ab9 */ /* 0x000fe20000000a00 */
[----:B0-----:R-:W-:Y:S01]  /*a4a0*/  I2FP.F32.U32 R9, R15 ;  /* 0x0000000f00097245 */ /* 0x001fe20000201000 */
[----:B------:R-:W-:Y:S02]  /*a4b0*/  ULDC UR6, c[0x0][0x608] ;  /* 0x0001820000067ab9 */ /* 0x000fe40000000800 */
[----:B------:R-:W-:Y:S01]  /*a4c0*/  IMAD.X R4, RZ, RZ, ~R4, P1 ;  /* 0x000000ffff047224 */ /* 0x000fe200008e0e04 */
[----:B------:R-:W-:Y:S01]  /*a4d0*/  ISETP.NE.U32.AND P1, PT, RZ, UR8, PT ;  /* 0x00000008ff007c0c */ /* 0x000fe2000bf25070 */
[----:B------:R-:W0:Y:S02]  /*a4e0*/  LDC R21, c[0x0][0x148] ;  /* 0x00005200ff157b82 */ /* 0x000e240000000800 */
[----:B------:R-:W-:Y:S01]  /*a4f0*/  IMAD R6, R4, UR4, RZ ;  /* 0x0000000404067c24 */ /* 0x000fe2000f8e02ff */
[----:B------:R-:W-:Y:S01]  /*a500*/  ISETP.NE.AND.EX P1, PT, RZ, UR9, PT, P1 ;  /* 0x00000009ff007c0c */ /* 0x000fe2000bf25310 */
[----:B------:R-:W-:Y:S01]  /*a510*/  IMAD.WIDE.U32 R4, R7, UR4, R16 ;  /* 0x0000000407047c25 */ /* 0x000fe2000f8e0010 */
[----:B------:R-:W-:-:S03]  /*a520*/  ULDC UR4, c[0x0][0x150] ;  /* 0x0000540000047ab9 */ /* 0x000fc60000000800 */
[----:B------:R-:W-:Y:S02]  /*a530*/  IMAD R7, R7, UR5, R6 ;  /* 0x0000000507077c24 */ /* 0x000fe4000f8e0206 */
[----:B------:R-:W-:Y:S01]  /*a540*/  FMUL R6, R9, UR4 ;  /* 0x0000000409067c20 */ /* 0x000fe20008400000 */
[----:B------:R-:W-:Y:S01]  /*a550*/  ULDC UR4, c[0x0][0x618] ;  /* 0x0001860000047ab9 */ /* 0x000fe20000000800 */
[----:B------:R-:W-:Y:S01]  /*a560*/  ULDC UR5, c[0x0][0x154] ;  /* 0x0000550000057ab9 */ /* 0x000fe20000000800 */
[----:B------:R-:W-:-:S03]  /*a570*/  IMAD.IADD R5, R5, 0x1, R7 ;  /* 0x0000000105057824 */ /* 0x000fc600078e0207 */
[----:B------:R-:W3:Y:S02]  /*a580*/  F2I.U32.TRUNC.NTZ R6, R6 ;  /* 0x0000000600067305 */ /* 0x000ee4000020f000 */
[----:B------:R-:W-:Y:S02]  /*a590*/  SHF.R.U64 R9, R4, UR4, R5 ;  /* 0x0000000404097c19 */ /* 0x000fe40008001205 */
[----:B-1----:R-:W-:-:S05]  /*a5a0*/  I2FP.F32.U32 R4, R14 ;  /* 0x0000000e00047245 */ /* 0x002fca0000201000 */
[----:B------:R-:W-:Y:S01]  /*a5b0*/  FMUL R22, R4, UR5 ;  /* 0x0000000504167c20 */ /* 0x000fe20008400000 */
[----:B------:R-:W-:Y:S01]  /*a5c0*/  SHF.R.U32.HI R4, RZ, UR4, R5 ;  /* 0x00000004ff047c19 */ /* 0x000fe20008011605 */
[----:B------:R-:W-:-:S03]  /*a5d0*/  ULDC UR4, c[0x0][0x658] ;  /* 0x0001960000047ab9 */ /* 0x000fc60000000800 */
[--C-:B------:R-:W-:Y:S01]  /*a5e0*/  SHF.R.U64 R20, R9, UR6, R4.reuse ;  /* 0x0000000609147c19 */ /* 0x100fe20008001204 */
[----:B------:R-:W1:Y:S01]  /*a5f0*/  F2I.U32.TRUNC.NTZ R22, R22 ;  /* 0x0000001600167305 */ /* 0x000e62000020f000 */
[----:B------:R-:W-:Y:S01]  /*a600*/  SHF.R.U32.HI R5, RZ, UR6, R4 ;  /* 0x00000006ff057c19 */ /* 0x000fe20008011604 */
[----:B---3--:R-:W-:-:S03]  /*a610*/  IMAD.MOV R6, RZ, RZ, -R6 ;  /* 0x000000ffff067224 */ /* 0x008fc600078e0a06 */
[----:B------:R-:W-:Y:S01]  /*a620*/  SHF.R.U64 R18, R20, UR4, R5 ;  /* 0x0000000414127c19 */ /* 0x000fe20008001205 */
[----:B--2---:R-:W-:Y:S01]  /*a630*/  IMAD R15, R24, R6, R15 ;  /* 0x00000006180f7224 */ /* 0x004fe200078e020f */
[----:B------:R-:W-:-:S03]  /*a640*/  SHF.R.U32.HI R23, RZ, UR4, R5 ;  /* 0x00000004ff177c19 */ /* 0x000fc60008011605 */
[----:B------:R-:W-:Y:S02]  /*a650*/  IMAD.MOV.U32 R4, RZ, RZ, R18 ;  /* 0x000000ffff047224 */ /* 0x000fe400078e0012 */
[----:B------:R-:W-:Y:S01]  /*a660*/  IMAD.MOV.U32 R5, RZ, RZ, R23 ;  /* 0x000000ffff057224 */ /* 0x000fe200078e0017 */
[----:B-1----:R-:W-:Y:S06]  /*a670*/  @!P1 BRA `(.L_x_301) ;  /* 0x0000000000289947 */ /* 0x002fec0003800000 */
[----:B------:R-:W-:Y:S02]  /*a680*/  ULDC UR4, c[0x0][0x64c] ;  /* 0x0001930000047ab9 */ /* 0x000fe40000000800 */
[----:B------:R-:W-:-:S05]  /*a690*/  IADD3 R5, P1, R18, UR4, RZ ;  /* 0x0000000412057c10 */ /* 0x000fca000ff3e0ff */
[----:B------:R-:W-:-:S04]  /*a6a0*/  IMAD.X R23, RZ, RZ, R23, P1 ;  /* 0x000000ffff177224 */ /* 0x000fc800008e0617 */
[----:B------:R-:W-:-:S04]  /*a6b0*/  IMAD.WIDE.U32 R6, R23, UR8, RZ ;  /* 0x0000000817067c25 */ /* 0x000fc8000f8e00ff */
[----:B------:R-:W-:-:S04]  /*a6c0*/  IMAD.WIDE.U32 R6, P1, R5, UR9, R6 ;  /* 0x0000000905067c25 */ /* 0x000fc8000f820006 */
[----:B------:R-:W-:-:S04]  /*a6d0*/  IMAD.WIDE.U32 R4, R5, UR8, RZ ;  /* 0x0000000805047c25 */ /* 0x000fc8000f8e00ff */
[----:B------:R-:W-:Y:S01]  /*a6e0*/  IMAD.MOV.U32 R4, RZ, RZ, R7 ;  /* 0x000000ffff047224 */ /* 0x000fe200078e0007 */
[----:B------:R-:W-:Y:S01]  /*a6f0*/  IADD3 RZ, P3, R5, R6, RZ ;  /* 0x0000000605ff7210 */ /* 0x000fe20007f7e0ff */
[----:B------:R-:W-:-:S04]  /*a700*/  IMAD.X R5, RZ, RZ, RZ, P1 ;  /* 0x000000ffff057224 */ /* 0x000fc800008e06ff */
[----:B------:R-:W-:-:S08]  /*a710*/  IMAD.WIDE.U32.X R4, R23, UR9, R4, P3 ;  /* 0x0000000917047c25 */ /* 0x000fd000098e0404 */
.L_x_301:
[----:B------:R-:W-:Y:S01]  /*a720*/  ISETP.NE.AND P1, PT, R2, 0x1, PT ;  /* 0x000000010200780c */ /* 0x000fe20003f25270 */
[----:B------:R-:W-:Y:S01]  /*a730*/  ULDC UR4, c[0x0][0x648] ;  /* 0x0001920000047ab9 */ /* 0x000fe20000000800 */
[----:B------:R-:W-:Y:S01]  /*a740*/  LOP3.LUT R20, R20, UR29, RZ, 0xc0, !PT ;  /* 0x0000001d14147c12 */ /* 0x000fe2000f8ec0ff */
[----:B------:R-:W-:Y:S01]  /*a750*/  IMAD.MOV R22, RZ, RZ, -R22 ;  /* 0x000000ffff167224 */ /* 0x000fe200078e0a16 */
[----:B------:R-:W-:Y:S01]  /*a760*/  SHF.R.U64 R5, R4, UR4, R5 ;  /* 0x0000000404057c19 */ /* 0x000fe20008001205 */
[----:B------:R-:W-:Y:S01]  /*a770*/  ULDC UR4, c[0x0][0x638] ;  /* 0x00018e0000047ab9 */ /* 0x000fe20000000800 */
[----:B------:R-:W-:Y:S01]  /*a780*/  LOP3.LUT R9, R9, UR13, RZ, 0xc0, !PT ;  /* 0x0000000d09097c12 */ /* 0x000fe2000f8ec0ff */
[----:B------:R-:W-:Y:S01]  /*a790*/  ULDC UR5, c[0x0][0x610] ;  /* 0x0001840000057ab9 */ /* 0x000fe20000000800 */
[----:B------:R-:W-:Y:S02]  /*a7a0*/  IMAD.MOV.U32 R4, RZ, RZ, 0x1 ;  /* 0x00000001ff047424 */ /* 0x000fe400078e00ff */
[----:B------:R-:W-:-:S02]  /*a7b0*/  IMAD.MOV R7, RZ, RZ, -R5 ;  /* 0x000000ffff077224 */ /* 0x000fc400078e0a05 */
[----:B------:R-:W-:Y:S02]  /*a7c0*/  IMAD R20, R5, UR21, R20 ;  /* 0x0000001505147c24 */ /* 0x000fe4000f8e0214 */
[----:B0-----:R-:W-:Y:S02]  /*a7d0*/  @P1 IMAD R15, R21, R22, R14 ;  /* 0x00000016150f1224 */ /* 0x001fe400078e020e */
[----:B------:R-:W-:Y:S01]  /*a7e0*/  IMAD R18, R7, UR4, R18 ;  /* 0x0000000407127c24 */ /* 0x000fe2000f8e0212 */
[----:B------:R-:W-:Y:S01]  /*a7f0*/  ULDC UR4, c[0x0][0x600] ;  /* 0x0001800000047ab9 */ /* 0x000fe20000000800 */
[----:B------:R-:W-:Y:S02]  /*a800*/  IMAD R15, R20, UR5, R15 ;  /* 0x00000005140f7c24 */ /* 0x000fe4000f8e020f */
[----:B------:R-:W-:-:S05]  /*a810*/  IMAD R18, R18, UR4, R9 ;  /* 0x0000000412127c24 */ /* 0x000fca000f8e0209 */
[----:B------:R-:W-:Y:S02]  /*a820*/  SEL R9, R18, R15, !P1 ;  /* 0x0000000f12097207 */ /* 0x000fe40004800000 */
[----:B------:R-:W-:-:S07]  /*a830*/  SEL R7, R15, R18, !P1 ;  /* 0x000000120f077207 */ /* 0x000fce0004800000 */
.L_x_299:
[----:B------:R-:W-:Y:S05]  /*a840*/  BSYNC B1 ;  /* 0x0000000000017941 */ /* 0x000fea0003800000 */
.L_x_298:
[----:B------:R-:W-:-:S13]  /*a850*/  LOP3.LUT P1, RZ, R4, 0xff, RZ, 0xc0, !PT ;  /* 0x000000ff04ff7812 */ /* 0x000fda000782c0ff */
[----:B------:R-:W-:Y:S05]  /*a860*/  @P1 BRA `(.L_x_302) ;  /* 0xfffffff000c01947 */ /* 0x000fea000383ffff */
[----:B------:R-:W-:Y:S05]  /*a870*/  BSYNC B0 ;  /* 0x0000000000007941 */ /* 0x000fea0003800000 */
.L_x_290:
[----:B------:R-:W-:-:S03]  /*a880*/  UMOV UR4, 0xffffffff ;  /* 0xffffffff00047882 */ /* 0x000fc60000000000 */
[----:B------:R-:W-:Y:S05]  /*a890*/  BRA.DIV UR4, `(.L_x_303) ;  /* 0x0000000204f47947 */ /* 0x000fea000b800000 */
[----:B------:R-:W-:-:S13]  /*a8a0*/  ELECT P6, URZ, PT ;  /* 0x00000000003f782f */ /* 0x000fda00038c0000 */
.L_x_316:
[----:B------:R-:W-:Y:S04]  /*a8b0*/  BSSY B0, `(.L_x_304) ;  /* 0x0000022000007945 */ /* 0x000fe80003800000 */
[----:B------:R-:W-:Y:S05]  /*a8c0*/  @!P6 BRA `(.L_x_305) ;  /* 0x000000000080e947 */ /* 0x000fea0003800000 */
[----:B------:R-:W-:-:S04]  /*a8d0*/  LOP3.LUT R19, R19, 0x2, RZ, 0xfc, !PT ;  /* 0x0000000213137812 */ /* 0x000fc800078efcff */
[----:B------:R-:W-:-:S13]  /*a8e0*/  ISETP.NE.AND P0, PT, R19, 0x3, PT ;  /* 0x000000031300780c */ /* 0x000fda0003f05270 */
[----:B------:R-:W-:Y:S05]  /*a8f0*/  @!P0 BRA `(.L_x_306) ;  /* 0x0000000000048947 */ /* 0x000fea0003800000 */
[----:B------:R-:W-:Y:S01]  /*a900*/  BPT.TRAP 0x1 ;  /* 0x000000040000795c */ /* 0x000fe20000300000 */
.L_x_306:
[----:B------:R-:W0:Y:S01]  /*a910*/  S2R R3, SR_CgaCtaId ;  /* 0x0000000000037919 */ /* 0x000e220000008800 */
[----:B------:R-:W-:-:S04]  /*a920*/  MOV R2, 0x400 ;  /* 0x0000040000027802 */ /* 0x000fc80000000f00 */
[----:B0-----:R-:W-:Y:S02]  /*a930*/  LEA R3, R3, R2, 0x18 ;  /* 0x0000000203037211 */ /* 0x001fe400078ec0ff */
[----:B------:R-:W-:-:S03]  /*a940*/  SHF.L.U32 R2, R0, 0x1f, RZ ;  /* 0x0000001f00027819 */ /* 0x000fc600000006ff */
[----:B------:R-:W-:-:S04]  /*a950*/  VIADD R3, R3, 0x18 ;  /* 0x0000001803037836 */ /* 0x000fc80000000000 */
[C---:B------:R-:W-:Y:S02]  /*a960*/  IMAD R7, R12.reuse, 0x8, R3 ;  /* 0x000000080c077824 */ /* 0x040fe400078e0203 */
[----:B------:R-:W-:Y:S02]  /*a970*/  VIADD R12, R12, 0x1 ;  /* 0x000000010c0c7836 */ /* 0x000fe40000000000 */
[----:B------:R-:W0:Y:S03]  /*a980*/  SYNCS.PHASECHK.TRANS64.TRYWAIT P0, [R7+URZ], R2 ;  /* 0x00000002070075a7 */ /* 0x000e26000800017f */
[----:B------:R-:W-:-:S04]  /*a990*/  ISETP.NE.AND P1, PT, R12, 0x3, PT ;  /* 0x000000030c00780c */ /* 0x000fc80003f25270 */
[----:B------:R-:W-:Y:S02]  /*a9a0*/  SEL R5, RZ, 0x1, P1 ;  /* 0x00000001ff057807 */ /* 0x000fe40000800000 */
[----:B------:R-:W-:Y:S02]  /*a9b0*/  SEL R12, R12, RZ, P1 ;  /* 0x000000ff0c0c7207 */ /* 0x000fe40000800000 */
[----:B------:R-:W-:-:S03]  /*a9c0*/  LOP3.LUT R5, R0, R5, RZ, 0x3c, !PT ;  /* 0x0000000500057212 */ /* 0x000fc600078e3cff */
[----:B------:R-:W-:Y:S01]  /*a9d0*/  IMAD R9, R12, 0x8, R3 ;  /* 0x000000080c097824 */ /* 0x000fe200078e0203 */
[----:B------:R-:W-:Y:S01]  /*a9e0*/  SHF.L.U32 R4, R5, 0x1f, RZ ;  /* 0x0000001f05047819 */ /* 0x000fe200000006ff */
[----:B0-----:R-:W-:Y:S06]  /*a9f0*/  @!P0 BRA `(.L_x_307) ;  /* 0x0000000000bc8947 */ /* 0x001fec0003800000 */
.L_x_317:
[----:B------:R-:W1:Y:S01]  /*aa00*/  SYNCS.PHASECHK.TRANS64.TRYWAIT P0, [R9+URZ], R4 ;  /* 0x00000004090075a7 */ /* 0x000e62000800017f */
[----:B------:R-:W-:-:S05]  /*aa10*/  VIADD R0, R12, 0x1 ;  /* 0x000000010c007836 */ /* 0x000fca0000000000 */
[----:B------:R-:W-:-:S04]  /*aa20*/  ISETP.NE.AND P1, PT, R0, 0x3, PT ;  /* 0x000000030000780c */ /* 0x000fc80003f25270 */
[----:B0-----:R-:W-:Y:S02]  /*aa30*/  SEL R2, RZ, 0x1, P1 ;  /* 0x00000001ff027807 */ /* 0x001fe40000800000 */
[----:B------:R-:W-:Y:S02]  /*aa40*/  SEL R0, R0, RZ, P1 ;  /* 0x000000ff00007207 */ /* 0x000fe40000800000 */
[----:B------:R-:W-:Y:S01]  /*aa50*/  LOP3.LUT R2, R5, R2, RZ, 0x3c, !PT ;  /* 0x0000000205027212 */ /* 0x000fe200078e3cff */
[----:B-1----:R-:W-:Y:S06]  /*aa60*/  @!P0 BRA `(.L_x_308) ;  /* 0x0000000000b48947 */ /* 0x002fec0003800000 */
.L_x_318:
[----:B------:R-:W-:Y:S01]  /*aa70*/  IMAD R3, R0, 0x8, R3 ;  /* 0x0000000800037824 */ /* 0x000fe200078e0203 */
[----:B------:R-:W-:-:S07]  /*aa80*/  SHF.L.U32 R0, R2, 0x1f, RZ ;  /* 0x0000001f02007819 */ /* 0x000fce00000006ff */
.L_x_309:
[----:B-1----:R1:W2:Y:S02]  /*aa90*/  SYNCS.PHASECHK.TRANS64.TRYWAIT P0, [R3+URZ], R0 ;  /* 0x00000000030075a7 */ /* 0x0022a4000800017f */
[----:B--2---:R-:W-:Y:S05]  /*aaa0*/  @!P0 NANOSLEEP.SYNCS 0x989680 ;  /* 0x009896800000895d */ /* 0x004fea0003900000 */
[----:B------:R-:W2:Y:S02]  /*aab0*/  @!P0 SYNCS.PHASECHK.TRANS64 P0, [R3+URZ], R0 ;  /* 0x00000000030085a7 */ /* 0x000ea4000800007f */
[----:B--2---:R-:W-:Y:S05]  /*aac0*/  @!P0 BRA `(.L_x_309) ;  /* 0xfffffffc00f08947 */ /* 0x004fea000383ffff */
.L_x_305:
[----:B------:R-:W-:Y:S05]  /*aad0*/  BSYNC B0 ;  /* 0x0000000000007941 */ /* 0x000fea0003800000 */
.L_x_304:
[----:B------:R-:W-:Y:S05]  /*aae0*/  EXIT ;  /* 0x000000000000794d */ /* 0x000fea0003800000 */
.L_x_17:
[----:B---3--:R3:W4:Y:S02]  /*aaf0*/  SYNCS.PHASECHK.TRANS64.TRYWAIT P1, [R3+URZ], R0 ;  /* 0x00000000030075a7 */ /* 0x008724000802017f */
[----:B----4-:R-:W-:Y:S05]  /*ab00*/  @!P1 NANOSLEEP.SYNCS 0x989680 ;  /* 0x009896800000995d */ /* 0x010fea0003900000 */
[----:B------:R-:W4:Y:S02]  /*ab10*/  @!P1 SYNCS.PHASECHK.TRANS64 P1, [R3+URZ], R0 ;  /* 0x00000000030095a7 */ /* 0x000f24000802007f */
[----:B----4-:R-:W-:Y:S05]  /*ab20*/  @!P1 BRA `(.L_x_17) ;  /* 0xfffffffc00f09947 */ /* 0x010fea000383ffff */
[----:B------:R-:W-:Y:S05]  /*ab30*/  BRA `(.L_x_16) ;  /* 0xffffff6400ac7947 */ /* 0x000fea000383ffff */
.L_x_22:
[----:B-1----:R-:W-:-:S04]  /*ab40*/  IMAD.U32 R4, RZ, RZ, UR9 ;  /* 0x00000009ff047e24 */ /* 0x002fc8000f8e00ff */
[----:B------:R1:W2:Y:S03]  /*ab50*/  SYNCS.PHASECHK.TRANS64.TRYWAIT P1, [R4+URZ], R3 ;  /* 0x00000003040075a7 */ /* 0x0002a6000802017f */
[----:B--2---:R-:W-:Y:S05]  /*ab60*/  @!P1 NANOSLEEP.SYNCS 0x989680 ;  /* 0x009896800000995d */ /* 0x004fea0003900000 */
[----:B------:R-:W2:Y:S02]  /*ab70*/  @!P1 SYNCS.PHASECHK.TRANS64 P1, [R4+URZ], R3 ;  /* 0x00000003040095a7 */ /* 0x000ea4000802007f */
[----:B--2---:R-:W-:Y:S05]  /*ab80*/  @!P1 BRA `(.L_x_22) ;  /* 0xfffffffc00ec9947 */ /* 0x004fea000383ffff */
[----:B------:R-:W-:Y:S05]  /*ab90*/  BRA `(.L_x_21) ;  /* 0xffffff7000147947 */ /* 0x000fea000383ffff */
.L_x_291:
[----:B------:R-:W-:Y:S01]  /*aba0*/  BSSY B1, `(.L_x_310) ;  /* 0x0000006000017945 */ /* 0x000fe20003800000 */
[----:B------:R-:W-:-:S07]  /*abb0*/  IMAD.MOV.U32 R15, RZ, RZ, -0x1 ;  /* 0xffffffffff0f7424 */ /* 0x000fce00078e00ff */
[----:B------:R-:W-:Y:S05]  /*abc0*/  WARPSYNC.COLLECTIVE R15, `(.L_x_311) ;  /* 0x000000000f0c7348 */ /* 0x000fea0003c00000 */
[----:B------:R-:W-:Y:S02]  /*abd0*/  ELECT P6, UR62, PT ;  /* 0x00000000003e782f */ /* 0x000fe400038c0000 */
[----:B------:R-:W-:Y:S01]  /*abe0*/  MOV R14, UR62 ;  /* 0x0000003e000e7c02 */ /* 0x000fe20008000f00 */
[----:B------:R-:W-:Y:S10]  /*abf0*/  ENDCOLLECTIVE ;  /* 0x000000000000791b */ /* 0x000ff40003800000 */
.L_x_311:
[----:B------:R-:W-:Y:S05]  /*ac00*/  BSYNC B1 ;  /* 0x0000000000017941 */ /* 0x000fea0003800000 */
.L_x_310:
[----:B------:R-:W-:Y:S05]  /*ac10*/  BRA `(.L_x_312) ;  /* 0xffffffec00e07947 */ /* 0x000fea000383ffff */
.L_x_294:
[----:B0-----:R0:W1:Y:S02]  /*ac20*/  SYNCS.PHASECHK.TRANS64.TRYWAIT P1, [R14+URZ+0x18], R7 ;  /* 0x000018070e0075a7 */ /* 0x001064000802017f */
[----:B-1----:R-:W-:Y:S05]  /*ac30*/  @!P1 NANOSLEEP.SYNCS 0x989680 ;  /* 0x009896800000995d */ /* 0x002fea0003900000 */
[----:B------:R-:W1:Y:S02]  /*ac40*/  @!P1 SYNCS.PHASECHK.TRANS64 P1, [R14+URZ+0x18], R7 ;  /* 0x000018070e0095a7 */ /* 0x000e64000802007f */
[----:B-1----:R-:W-:Y:S05]  /*ac50*/  @!P1 BRA `(.L_x_294) ;  /* 0xfffffffc00f09947 */ /* 0x002fea000383ffff */
[----:B------:R-:W-:Y:S05]  /*ac60*/  BRA `(.L_x_313) ;  /* 0xfffffff000147947 */ /* 0x000fea000383ffff */
.L_x_303:
[----:B------:R-:W-:Y:S01]  /*ac70*/  BSSY B0, `(.L_x_314) ;  /* 0x0000006000007945 */ /* 0x000fe20003800000 */
[----:B------:R-:W-:-:S07]  /*ac80*/  IMAD.MOV.U32 R15, RZ, RZ, -0x1 ;  /* 0xffffffffff0f7424 */ /* 0x000fce00078e00ff */
[----:B------:R-:W-:Y:S05]  /*ac90*/  WARPSYNC.COLLECTIVE R15, `(.L_x_315) ;  /* 0x000000000f0c7348 */ /* 0x000fea0003c00000 */
[----:B------:R-:W-:Y:S02]  /*aca0*/  ELECT P6, UR62, PT ;  /* 0x00000000003e782f */ /* 0x000fe400038c0000 */
[----:B------:R-:W-:Y:S01]  /*acb0*/  MOV R14, UR62 ;  /* 0x0000003e000e7c02 */ /* 0x000fe20008000f00 */
[----:B------:R-:W-:Y:S10]  /*acc0*/  ENDCOLLECTIVE ;  /* 0x000000000000791b */ /* 0x000ff40003800000 */
.L_x_315:
[----:B------:R-:W-:Y:S05]  /*acd0*/  BSYNC B0 ;  /* 0x0000000000007941 */ /* 0x000fea0003800000 */
.L_x_314:
[----:B------:R-:W-:Y:S05]  /*ace0*/  BRA `(.L_x_316) ;  /* 0xfffffff800f07947 */ /* 0x000fea000383ffff */
.L_x_307:
[----:B0-----:R0:W1:Y:S02]  /*acf0*/  SYNCS.PHASECHK.TRANS64.TRYWAIT P0, [R7+URZ], R2 ;  /* 0x00000002070075a7 */ /* 0x001064000800017f */
[----:B-1----:R-:W-:Y:S05]  /*ad00*/  @!P0 NANOSLEEP.SYNCS 0x989680 ;  /* 0x009896800000895d */ /* 0x002fea0003900000 */
[----:B------:R-:W1:Y:S02]  /*ad10*/  @!P0 SYNCS.PHASECHK.TRANS64 P0, [R7+URZ], R2 ;  /* 0x00000002070085a7 */ /* 0x000e64000800007f */
[----:B-1----:R-:W-:Y:S05]  /*ad20*/  @!P0 BRA `(.L_x_307) ;  /* 0xfffffffc00f08947 */ /* 0x002fea000383ffff */
[----:B------:R-:W-:Y:S05]  /*ad30*/  BRA `(.L_x_317) ;  /* 0xfffffffc00307947 */ /* 0x000fea000383ffff */
.L_x_308:
[----:B0-----:R0:W1:Y:S02]  /*ad40*/  SYNCS.PHASECHK.TRANS64.TRYWAIT P0, [R9+URZ], R4 ;  /* 0x00000004090075a7 */ /* 0x001064000800017f */
[----:B-1----:R-:W-:Y:S05]  /*ad50*/  @!P0 NANOSLEEP.SYNCS 0x989680 ;  /* 0x009896800000895d */ /* 0x002fea0003900000 */
[----:B------:R-:W1:Y:S02]  /*ad60*/  @!P0 SYNCS.PHASECHK.TRANS64 P0, [R9+URZ], R4 ;  /* 0x00000004090085a7 */ /* 0x000e64000800007f */
[----:B-1----:R-:W-:Y:S05]  /*ad70*/  @!P0 BRA `(.L_x_308) ;  /* 0xfffffffc00f08947 */ /* 0x002fea000383ffff */
[----:B------:R-:W-:Y:S05]  /*ad80*/  BRA `(.L_x_318) ;  /* 0xfffffffc00387947 */ /* 0x000fea000383ffff */
.L_x_319:
[----:B------:R-:W-:-:S00]  /*ad90*/  BRA `(.L_x_319) ;  /* 0xfffffffc00fc7947 */ /* 0x000fc0000383ffff */
[----:B------:R-:W-:-:S00]  /*ada0*/  NOP ;  /* 0x0000000000007918 */ /* 0x000fc00000000000 */
        /* <DEDUP_REMOVED lines=13> */
.L_x_320:


//--------------------- .nv.global.init           --------------------------
	.section	.nv.global.init,"aw",@progbits
.nv.global.init:
	.type		$str$22,@object
	.size		$str$22,($str$23 - $str$22)
$str$22:
        /*0000*/ 	.byte	0x6b, 0x5f, 0x74, 0x69, 0x6c, 0x65, 0x5f, 0x63, 0x6f, 0x75, 0x6e, 0x74, 0x20, 0x3e, 0x3d, 0x20
        /*0010*/ 	.byte	0x31, 0x00
	.type		$str$23,@object
	.size		$str$23,(__unnamed_1 - $str$23)
$str$23:
        /*0012*/ 	.byte	0x2f, 0x74, 0x6d, 0x70, 0x2f, 0x63, 0x75, 0x74, 0x6c, 0x61, 0x73, 0x73, 0x5f, 0x73, 0x77, 0x65
        /*0022*/ 	.byte	0x65, 0x70, 0x5f, 0x73, 0x72, 0x63, 0x2f, 0x69, 0x6e, 0x63, 0x6c, 0x75, 0x64, 0x65, 0x2f, 0x63
        /*0032*/ 	.byte	0x75, 0x74, 0x6c, 0x61, 0x73, 0x73, 0x2f, 0x67, 0x65, 0x6d, 0x6d, 0x2f, 0x63, 0x6f, 0x6c, 0x6c
        /*0042*/ 	.byte	0x65, 0x63, 0x74, 0x69, 0x76, 0x65, 0x2f, 0x73, 0x6d, 0x39, 0x30, 0x5f, 0x6d, 0x6d, 0x61, 0x5f
        /*0052*/ 	.byte	0x74, 0x6d, 0x61, 0x5f, 0x67, 0x6d, 0x6d, 0x61, 0x5f, 0x73, 0x73, 0x5f, 0x77, 0x61, 0x72, 0x70
        /*0062*/ 	.byte	0x73, 0x70, 0x65, 0x63, 0x69, 0x61, 0x6c, 0x69, 0x7a, 0x65, 0x64, 0x2e, 0x68, 0x70, 0x70, 0x00
	.type		__unnamed_1,@object
	.size		__unnamed_1,(.L_0 - __unnamed_1)
__unnamed_1:
        /*0072*/ 	.byte	0x76, 0x6f, 0x69, 0x64, 0x20, 0x63, 0x75, 0x74, 0x6c, 0x61, 0x73, 0x73, 0x3a, 0x3a, 0x67, 0x65
        /* <DEDUP_REMOVED lines=175> */
        /*0b72*/ 	.byte	0x69, 0x74, 0x79, 0x5d, 0x00
.L_0:


//--------------------- .nv.shared._ZN7cutlass13device_kernelINS_4gemm6kernel13GemmUniversalIN4cute5tupleIJiiiiEEENS1_10collective13CollectiveMmaINS1_34MainloopSm90TmaGmmaWarpSpecializedILi3ENS5_IJNS4_1CILi1EEESB_SB_EEENS1_35KernelTmaWarpSpecializedCooperativeEEENS5_IJNSA_ILi128EEENSA_ILi256EEESF_EEEfNS5_IJlSB_lEEEfSI_NS4_8TiledMMAINS4_8MMA_AtomIJNS4_4SM904GMMA30MMA_64x256x8_F32TF32TF32_SS_TNILNSM_7ScaleInE1ELSO_1EEEEEENS4_6LayoutINS5_IJNSA_ILi2EEESB_SB_EEENS5_IJSB_NSA_ILi0EEESU_EEEEENS5_IJNS4_10UnderscoreESX_SX_EEEEENS4_13SM90_TMA_LOADENS4_14ComposedLayoutINS4_7SwizzleILi3ELi4ELi3EEENS4_18smem_ptr_flag_bitsILi32EEENSR_INS5_IJNSA_ILi8EEENSA_ILi32EEEEEENS5_IJS17_SB_EEEEEEEvNS4_8identityES10_S1B_vS1C_EENS_8epilogue10collective6detail29Sm90TmaWarpSpecializedAdapterINS1F_15DefaultEpilogueIfSI_SI_NS1E_6thread17LinearCombinationIfLi1EffLNS1J_9ScaleType4KindE0ELNS_15FloatRoundStyleE2EfEENS1_15EpilogueDefaultEEEEEvvEEEEvNT_6ParamsE --------------------------
	.section	.nv.shared._ZN7cutlass13device_kernelINS_4gemm6kernel13GemmUniversalIN4cute5tupleIJiiiiEEENS1_10collective13CollectiveMmaINS1_34MainloopSm90TmaGmmaWarpSpecializedILi3ENS5_IJNS4_1CILi1EEESB_SB_EEENS1_35KernelTmaWarpSpecializedCooperativeEEENS5_IJNSA_ILi128EEENSA_ILi256EEESF_EEEfNS5_IJlSB_lEEEfSI_NS4_8TiledMMAINS4_8MMA_AtomIJNS4_4SM904GMMA30MMA_64x256x8_F32TF32TF32_SS_TNILNSM_7ScaleInE1ELSO_1EEEEEENS4_6LayoutINS5_IJNSA_ILi2EEESB_SB_EEENS5_IJSB_NSA_ILi0EEESU_EEEEENS5_IJNS4_10UnderscoreESX_SX_EEEEENS4_13SM90_TMA_LOADENS4_14ComposedLayoutINS4_7SwizzleILi3ELi4ELi3EEENS4_18smem_ptr_flag_bitsILi32EEENSR_INS5_IJNSA_ILi8EEENSA_ILi32EEEEEENS5_IJS17_SB_EEEEEEEvNS4_8identityES10_S1B_vS1C_EENS_8epilogue10collective6detail29Sm90TmaWarpSpecializedAdapterINS1F_15DefaultEpilogueIfSI_SI_NS1E_6thread17LinearCombinationIfLi1EffLNS1J_9ScaleType4KindE0ELNS_15FloatRoundStyleE2EfEENS1_15EpilogueDefaultEEEEEvvEEEEvNT_6ParamsE,"aw",@nobits
	.sectionflags	@""
	.align	16
	.zero		1024


//--------------------- .nv.shared.reserved.0     --------------------------
	.section	.nv.shared.reserved.0,"aw",@nobits
	.weak		__nv_reservedSMEM_offset_0_alias
	.size		__nv_reservedSMEM_offset_0_alias, 0, 0
	.other		__nv_reservedSMEM_offset_0_alias,@"STO_CUDA_RESERVED_SHARED STV_DEFAULT"
__nv_reservedSMEM_offset_0_alias:
	.zero		0


//--------------------- .nv.global                --------------------------
	.section	.nv.global,"aw",@nobits
.nv.global:
	.type		_ZN40_INTERNAL_62a6a229_4_k_cu_5776ab60_273574cute1_E,@object
	.size		_ZN40_INTERNAL_62a6a229_4_k_cu_5776ab60_273574cute1_E,(_ZN40_INTERNAL_62a6a229_4_k_cu_5776ab60_273574cuda3std3__45__cpo6cbeginE - _ZN40_INTERNAL_62a6a229_4_k_cu_5776ab60_273574cute1_E)
_ZN40_INTERNAL_62a6a229_4_k_cu_5776ab60_273574cute1_E:
	.zero		1
	.type		_ZN40_INTERNAL_62a6a229_4_k_cu_5776ab60_273574cuda3std3__45__cpo6cbeginE,@object
	.size		_ZN40_INTERNAL_62a6a229_4_k_cu_5776ab60_273574cuda3std3__45__cpo6cbeginE,(_ZN40_INTERNAL_62a6a229_4_k_cu_5776ab60_273574cuda3std3__48in_placeE - _ZN40_INTERNAL_62a6a229_4_k_cu_5776ab60_273574cuda3std3__45__cpo6cbeginE)
_ZN40_INTERNAL_62a6a229_4_k_cu_5776ab60_273574cuda3std3__45__cpo6cbeginE:
	.zero		1
	.type		_ZN40_INTERNAL_62a6a229_4_k_cu_5776ab60_273574cuda3std3__48in_placeE,@object
	.size		_ZN40_INTERNAL_62a6a229_4_k_cu_5776ab60_273574cuda3std3__48in_placeE,(_ZN40_INTERNAL_62a6a229_4_k_cu_5776ab60_273574cuda3std6ranges3__45__cpo9iter_moveE - _ZN40_INTERNAL_62a6a229_4_k_cu_5776ab60_273574cuda3std3__48in_placeE)
_ZN40_INTERNAL_62a6a229_4_k_cu_5776ab60_273574cuda3std3__48in_placeE:
	.zero		1
	.type		_ZN40_INTERNAL_62a6a229_4_k_cu_5776ab60_273574cuda3std6ranges3__45__cpo9iter_moveE,@object
	.size		_ZN40_INTERNAL_62a6a229_4_k_cu_5776ab60_273574cuda3std6ranges3__45__cpo9iter_moveE,(_ZN40_INTERNAL_62a6a229_4_k_cu_5776ab60_273574cuda3std3__45__cpo5beginE - _ZN40_INTERNAL_62a6a229_4_k_cu_5776ab60_273574cuda3std6ranges3__45__cpo9iter_moveE)
_ZN40_INTERNAL_62a6a229_4_k_cu_5776ab60_273574cuda3std6ranges3__45__cpo9iter_moveE:
	.zero		1
	.type		_ZN40_INTERNAL_62a6a229_4_k_cu_5776ab60_273574cuda3std3__45__cpo5beginE,@object
	.size		_ZN40_INTERNAL_62a6a229_4_k_cu_5776ab60_273574cuda3std3__45__cpo5beginE,(_ZN40_INTERNAL_62a6a229_4_k_cu_5776ab60_273574cuda3std3__442_GLOBAL__N__62a6a229_4_k_cu_5776ab60_273576ignoreE - _ZN40_INTERNAL_62a6a229_4_k_cu_5776ab60_273574cuda3std3__45__cpo5beginE)
_ZN40_INTERNAL_62a6a229_4_k_cu_5776ab60_273574cuda3std3__45__cpo5beginE:
	.zero		1
	.type		_ZN40_INTERNAL_62a6a229_4_k_cu_5776ab60_273574cuda3std3__442_GLOBAL__N__62a6a229_4_k_cu_5776ab60_273576ignoreE,@object
	.size		_ZN40_INTERNAL_62a6a229_4_k_cu_5776ab60_273574cuda3std3__442_GLOBAL__N__62a6a229_4_k_cu_5776ab60_273576ignoreE,(_ZN40_INTERNAL_62a6a229_4_k_cu_5776ab60_273574cute7productE - _ZN40_INTERNAL_62a6a229_4_k_cu_5776ab60_273574cuda3std3__442_GLOBAL__N__62a6a229_4_k_cu_5776ab60_273576ignoreE)
_ZN40_INTERNAL_62a6a229_4_k_cu_5776ab60_273574cuda3std3__442_GLOBAL__N__62a6a229_4_k_cu_5776ab60_273576ignoreE:
	.zero		1
	.type		_ZN40_INTERNAL_62a6a229_4_k_cu_5776ab60_273574cute7productE,@object
	.size		_ZN40_INTERNAL_62a6a229_4_k_cu_5776ab60_273574cute7productE,(_ZN40_INTERNAL_62a6a229_4_k_cu_5776ab60_273574cuda3std3__45__cpo3endE - _ZN40_INTERNAL_62a6a229_4_k_cu_5776ab60_273574cute7productE)
_ZN40_INTERNAL_62a6a229_4_k_cu_5776ab60_273574cute7productE:
	.zero		1
	.type		_ZN40_INTERNAL_62a6a229_4_k_cu_5776ab60_273574cuda3std3__45__cpo3endE,@object
	.size		_ZN40_INTERNAL_62a6a229_4_k_cu_5776ab60_273574cuda3std3__45__cpo3endE,(_ZN40_INTERNAL_62a6a229_4_k_cu_5776ab60_273574cuda3std3__419piecewise_constructE - _ZN40_INTERNAL_62a6a229_4_k_cu_5776ab60_273574cuda3std3__45__cpo3endE)
_ZN40_INTERNAL_62a6a229_4_k_cu_5776ab60_273574cuda3std3__45__cpo3endE:
	.zero		1
	.type		_ZN40_INTERNAL_62a6a229_4_k_cu_5776ab60_273574cuda3std3__419piecewise_constructE,@object
	.size		_ZN40_INTERNAL_62a6a229_4_k_cu_5776ab60_273574cuda3std3__419piecewise_constructE,(_ZN40_INTERNAL_62a6a229_4_k_cu_5776ab60_273574cuda3std3__45__cpo4cendE - _ZN40_INTERNAL_62a6a229_4_k_cu_5776ab60_273574cuda3std3__419piecewise_constructE)
_ZN40_INTERNAL_62a6a229_4_k_cu_5776ab60_273574cuda3std3__419piecewise_constructE:
	.zero		1
	.type		_ZN40_INTERNAL_62a6a229_4_k_cu_5776ab60_273574cuda3std3__45__cpo4cendE,@object
	.size		_ZN40_INTERNAL_62a6a229_4_k_cu_5776ab60_273574cuda3std3__45__cpo4cendE,(_ZN40_INTERNAL_62a6a229_4_k_cu_5776ab60_273574cuda3std6ranges3__45__cpo4swapE - _ZN40_INTERNAL_62a6a229_4_k_cu_5776ab60_273574cuda3std3__45__cpo4cendE)
_ZN40_INTERNAL_62a6a229_4_k_cu_5776ab60_273574cuda3std3__45__cpo4cendE:
	.zero		1
	.type		_ZN40_INTERNAL_62a6a229_4_k_cu_5776ab60_273574cuda3std6ranges3__45__cpo4swapE,@object
	.size		_ZN40_INTERNAL_62a6a229_4_k_cu_5776ab60_273574cuda3std6ranges3__45__cpo4swapE,(.L_8 - _ZN40_INTERNAL_62a6a229_4_k_cu_5776ab60_273574cuda3std6ranges3__45__cpo4swapE)
_ZN40_INTERNAL_62a6a229_4_k_cu_5776ab60_273574cuda3std6ranges3__45__cpo4swapE:
	.zero		1
.L_8:


//--------------------- .nv.constant0._ZN7cutlass13device_kernelINS_4gemm6kernel13GemmUniversalIN4cute5tupleIJiiiiEEENS1_10collective13CollectiveMmaINS1_34MainloopSm90TmaGmmaWarpSpecializedILi3ENS5_IJNS4_1CILi1EEESB_SB_EEENS1_35KernelTmaWarpSpecializedCooperativeEEENS5_IJNSA_ILi128EEENSA_ILi256EEESF_EEEfNS5_IJlSB_lEEEfSI_NS4_8TiledMMAINS4_8MMA_AtomIJNS4_4SM904GMMA30MMA_64x256x8_F32TF32TF32_SS_TNILNSM_7ScaleInE1ELSO_1EEEEEENS4_6LayoutINS5_IJNSA_ILi2EEESB_SB_EEENS5_IJSB_NSA_ILi0EEESU_EEEEENS5_IJNS4_10UnderscoreESX_SX_EEEEENS4_13SM90_TMA_LOADENS4_14ComposedLayoutINS4_7SwizzleILi3ELi4ELi3EEENS4_18smem_ptr_flag_bitsILi32EEENSR_INS5_IJNSA_ILi8EEENSA_ILi32EEEEEENS5_IJS17_SB_EEEEEEEvNS4_8identityES10_S1B_vS1C_EENS_8epilogue10collective6detail29Sm90TmaWarpSpecializedAdapterINS1F_15DefaultEpilogueIfSI_SI_NS1E_6thread17LinearCombinationIfLi1EffLNS1J_9ScaleType4KindE0ELNS_15FloatRoundStyleE2EfEENS1_15EpilogueDefaultEEEEEvvEEEEvNT_6ParamsE --------------------------
	.section	.nv.constant0._ZN7cutlass13device_kernelINS_4gemm6kernel13GemmUniversalIN4cute5tupleIJiiiiEEENS1_10collective13CollectiveMmaINS1_34MainloopSm90TmaGmmaWarpSpecializedILi3ENS5_IJNS4_1CILi1EEESB_SB_EEENS1_35KernelTmaWarpSpecializedCooperativeEEENS5_IJNSA_ILi128EEENSA_ILi256EEESF_EEEfNS5_IJlSB_lEEEfSI_NS4_8TiledMMAINS4_8MMA_AtomIJNS4_4SM904GMMA30MMA_64x256x8_F32TF32TF32_SS_TNILNSM_7ScaleInE1ELSO_1EEEEEENS4_6LayoutINS5_IJNSA_ILi2EEESB_SB_EEENS5_IJSB_NSA_ILi0EEESU_EEEEENS5_IJNS4_10UnderscoreESX_SX_EEEEENS4_13SM90_TMA_LOADENS4_14ComposedLayoutINS4_7SwizzleILi3ELi4ELi3EEENS4_18smem_ptr_flag_bitsILi32EEENSR_INS5_IJNSA_ILi8EEENSA_ILi32EEEEEENS5_IJS17_SB_EEEEEEEvNS4_8identityES10_S1B_vS1C_EENS_8epilogue10collective6detail29Sm90TmaWarpSpecializedAdapterINS1F_15DefaultEpilogueIfSI_SI_NS1E_6thread17LinearCombinationIfLi1EffLNS1J_9ScaleType4KindE0ELNS_15FloatRoundStyleE2EfEENS1_15EpilogueDefaultEEEEEvvEEEEvNT_6ParamsE,"a",@progbits
	.sectionflags	@""
	.align	4
.nv.constant0._ZN7cutlass13device_kernelINS_4gemm6kernel13GemmUniversalIN4cute5tupleIJiiiiEEENS1_10collective13CollectiveMmaINS1_34MainloopSm90TmaGmmaWarpSpecializedILi3ENS5_IJNS4_1CILi1EEESB_SB_EEENS1_35KernelTmaWarpSpecializedCooperativeEEENS5_IJNSA_ILi128EEENSA_ILi256EEESF_EEEfNS5_IJlSB_lEEEfSI_NS4_8TiledMMAINS4_8MMA_AtomIJNS4_4SM904GMMA30MMA_64x256x8_F32TF32TF32_SS_TNILNSM_7ScaleInE1ELSO_1EEEEEENS4_6LayoutINS5_IJNSA_ILi2EEESB_SB_EEENS5_IJSB_NSA_ILi0EEESU_EEEEENS5_IJNS4_10UnderscoreESX_SX_EEEEENS4_13SM90_TMA_LOADENS4_14ComposedLayoutINS4_7SwizzleILi3ELi4ELi3EEENS4_18smem_ptr_flag_bitsILi32EEENSR_INS5_IJNSA_ILi8EEENSA_ILi32EEEEEENS5_IJS17_SB_EEEEEEEvNS4_8identityES10_S1B_vS1C_EENS_8epilogue10collective6detail29Sm90TmaWarpSpecializedAdapterINS1F_15DefaultEpilogueIfSI_SI_NS1E_6thread17LinearCombinationIfLi1EffLNS1J_9ScaleType4KindE0ELNS_15FloatRoundStyleE2EfEENS1_15EpilogueDefaultEEEEEvvEEEEvNT_6ParamsE:
	.zero		1664


//--------------------- SYMBOLS --------------------------

	.type		.nv.reservedSmem.offset0,@object
	.size		.nv.reservedSmem.offset0,0x4
	.type		__assertfail,@function
